	.target	sm_100a

	.elftype	@"ET_EXEC"


//--------------------- .note.nv.tkinfo           --------------------------
	.section	.note.nv.tkinfo,"",@"SHT_NOTE"
	.sectionflags	@"SHF_NOTE_NV_TKINFO"
	.tkinfo
        /*0018*/ 	.word	0x00000002
        /*0030*/ 	.string	""
        /*0030*/ 	.string	"ptxas"
        /*0030*/ 	.string	"Cuda compilation tools, release 13.0, V13.0.88"
        /*0030*/ 	.string	"Build cuda_13.0.r13.0/compiler.36424714_0"
        /*0030*/ 	.string	"-arch sm_100a -m 64 "



//--------------------- .note.nv.cuinfo           --------------------------
	.section	.note.nv.cuinfo,"",@"SHT_NOTE"
	.sectionflags	@"SHF_NOTE_NV_CUINFO"
        /*0018*/ 	.short	0x0002
        /*001a*/ 	.short	0x0064
        /*001c*/ 	.short	0x0082
	.zero		2


//--------------------- .nv.info                  --------------------------
	.section	.nv.info,"",@"SHT_CUDA_INFO"
	.align	4


	//----- nvinfo : EIATTR_REGCOUNT
	.align		4
        /*0000*/ 	.byte	0x04, 0x2f
        /*0002*/ 	.short	(.L_19 - .L_18)
	.align		4
.L_18:
        /*0004*/ 	.word	index@(_ZN7cutlass13device_kernelINS_4gemm6kernel13GemmUniversalIN4cute5tupleIJiiiiEEENS1_10collective13CollectiveMmaINS1_35MainloopSm100TmaUmmaWarpSpecializedILi4ELi2ELi4ENS5_IJNS4_1CILi2EEENSA_ILi1EEESC_EEEEENS5_IJNSA_ILi64EEENSA_ILi256EEENSA_ILi32EEEEEENS_10bfloat16_tENS5_IJlSC_lEEESJ_SK_NS4_8TiledMMAINS4_8MMA_AtomIJNS4_20SM100_MMA_F16BF16_SSISJ_SJ_fLi64ELi256ELNS4_4UMMA5MajorE0ELSP_0ELNSO_7ScaleInE0ELSQ_0EEEEEENS4_6LayoutINS5_IJSC_SC_SC_EEENS5_IJNSA_ILi0EEESV_SV_EEEEENS5_IJNS4_10UnderscoreESY_SY_EEEEENS4_13SM90_TMA_LOADENS4_14ComposedLayoutINS4_7SwizzleILi2ELi4ELi3EEENS4_18smem_ptr_flag_bitsILi16EEENST_INS5_IJNSA_ILi8EEESH_EEENS5_IJSH_SC_EEEEEEEvNS4_8identityENS4_23SM90_TMA_LOAD_MULTICASTES1B_vS1C_EENS_8epilogue10collective18CollectiveEpilogueINS1F_23Sm100TmaWarpSpecializedILi4ELi2ELi32ELb1ELb0EEEJSI_NS5_IJNST_ISF_SC_EES1K_EEESJ_SK_SJ_SK_NS1F_6fusion15FusionCallbacksIS1J_NS1M_17LinearCombinationISJ_fSJ_fLNS_15FloatRoundStyleE2EEESI_S1L_JEEENS4_5SM1004TMEM4LOAD26SM100_TMEM_LOAD_16dp256b8xES11_NS12_INS13_ILi3ELi4ELi3EEES16_NST_INS5_IJS17_SF_EEENS5_IJSF_SC_EEEEEEENS4_17SM75_U32x4_LDSM_NENS4_14SM90_TMA_STOREES20_NS4_17SM90_U32x4_STSM_NENS4_39AutoVectorizingCopyWithAssumedAlignmentILi128EEEEEEvvEEEEvNT_6ParamsE)
        /*0008*/ 	.word	0x0000007a


	//----- nvinfo : EIATTR_FRAME_SIZE
	.align		4
.L_19:
        /*000c*/ 	.byte	0x04, 0x11
        /*000e*/ 	.short	(.L_21 - .L_20)
	.align		4
.L_20:
        /*0010*/ 	.word	index@($__internal_2_$__cuda_sm10x_tcgen05_guardrail_trap_unallocated_columns_being_dealloced)
        /*0014*/ 	.word	0x00000000


	//----- nvinfo : EIATTR_FRAME_SIZE
	.align		4
.L_21:
        /*0018*/ 	.byte	0x04, 0x11
        /*001a*/ 	.short	(.L_23 - .L_22)
	.align		4
.L_22:
        /*001c*/ 	.word	index@($__internal_1_$__cuda_sm10x_tcgen05_guardrail_trap_phase_invalid_during_alloc)
        /*0020*/ 	.word	0x00000000


	//----- nvinfo : EIATTR_FRAME_SIZE
	.align		4
.L_23:
        /*0024*/ 	.byte	0x04, 0x11
        /*0026*/ 	.short	(.L_25 - .L_24)
	.align		4
.L_24:
        /*0028*/ 	.word	index@($__internal_0_$__cuda_sm10x_tcgen05_guardrail_trap_col_being_dealloced_not_returned_by_alloc)
        /*002c*/ 	.word	0x00000000


	//----- nvinfo : EIATTR_FRAME_SIZE
	.align		4
.L_25:
        /*0030*/ 	.byte	0x04, 0x11
        /*0032*/ 	.short	(.L_27 - .L_26)
	.align		4
.L_26:
        /*0034*/ 	.word	index@(_ZN7cutlass13device_kernelINS_4gemm6kernel13GemmUniversalIN4cute5tupleIJiiiiEEENS1_10collective13CollectiveMmaINS1_35MainloopSm100TmaUmmaWarpSpecializedILi4ELi2ELi4ENS5_IJNS4_1CILi2EEENSA_ILi1EEESC_EEEEENS5_IJNSA_ILi64EEENSA_ILi256EEENSA_ILi32EEEEEENS_10bfloat16_tENS5_IJlSC_lEEESJ_SK_NS4_8TiledMMAINS4_8MMA_AtomIJNS4_20SM100_MMA_F16BF16_SSISJ_SJ_fLi64ELi256ELNS4_4UMMA5MajorE0ELSP_0ELNSO_7ScaleInE0ELSQ_0EEEEEENS4_6LayoutINS5_IJSC_SC_SC_EEENS5_IJNSA_ILi0EEESV_SV_EEEEENS5_IJNS4_10UnderscoreESY_SY_EEEEENS4_13SM90_TMA_LOADENS4_14ComposedLayoutINS4_7SwizzleILi2ELi4ELi3EEENS4_18smem_ptr_flag_bitsILi16EEENST_INS5_IJNSA_ILi8EEESH_EEENS5_IJSH_SC_EEEEEEEvNS4_8identityENS4_23SM90_TMA_LOAD_MULTICASTES1B_vS1C_EENS_8epilogue10collective18CollectiveEpilogueINS1F_23Sm100TmaWarpSpecializedILi4ELi2ELi32ELb1ELb0EEEJSI_NS5_IJNST_ISF_SC_EES1K_EEESJ_SK_SJ_SK_NS1F_6fusion15FusionCallbacksIS1J_NS1M_17LinearCombinationISJ_fSJ_fLNS_15FloatRoundStyleE2EEESI_S1L_JEEENS4_5SM1004TMEM4LOAD26SM100_TMEM_LOAD_16dp256b8xES11_NS12_INS13_ILi3ELi4ELi3EEES16_NST_INS5_IJS17_SF_EEENS5_IJSF_SC_EEEEEEENS4_17SM75_U32x4_LDSM_NENS4_14SM90_TMA_STOREES20_NS4_17SM90_U32x4_STSM_NENS4_39AutoVectorizingCopyWithAssumedAlignmentILi128EEEEEEvvEEEEvNT_6ParamsE)
        /*0038*/ 	.word	0x00000000


	//----- nvinfo : EIATTR_MIN_STACK_SIZE
	.align		4
.L_27:
        /*003c*/ 	.byte	0x04, 0x12
        /*003e*/ 	.short	(.L_29 - .L_28)
	.align		4
.L_28:
        /*0040*/ 	.word	index@(_ZN7cutlass13device_kernelINS_4gemm6kernel13GemmUniversalIN4cute5tupleIJiiiiEEENS1_10collective13CollectiveMmaINS1_35MainloopSm100TmaUmmaWarpSpecializedILi4ELi2ELi4ENS5_IJNS4_1CILi2EEENSA_ILi1EEESC_EEEEENS5_IJNSA_ILi64EEENSA_ILi256EEENSA_ILi32EEEEEENS_10bfloat16_tENS5_IJlSC_lEEESJ_SK_NS4_8TiledMMAINS4_8MMA_AtomIJNS4_20SM100_MMA_F16BF16_SSISJ_SJ_fLi64ELi256ELNS4_4UMMA5MajorE0ELSP_0ELNSO_7ScaleInE0ELSQ_0EEEEEENS4_6LayoutINS5_IJSC_SC_SC_EEENS5_IJNSA_ILi0EEESV_SV_EEEEENS5_IJNS4_10UnderscoreESY_SY_EEEEENS4_13SM90_TMA_LOADENS4_14ComposedLayoutINS4_7SwizzleILi2ELi4ELi3EEENS4_18smem_ptr_flag_bitsILi16EEENST_INS5_IJNSA_ILi8EEESH_EEENS5_IJSH_SC_EEEEEEEvNS4_8identityENS4_23SM90_TMA_LOAD_MULTICASTES1B_vS1C_EENS_8epilogue10collective18CollectiveEpilogueINS1F_23Sm100TmaWarpSpecializedILi4ELi2ELi32ELb1ELb0EEEJSI_NS5_IJNST_ISF_SC_EES1K_EEESJ_SK_SJ_SK_NS1F_6fusion15FusionCallbacksIS1J_NS1M_17LinearCombinationISJ_fSJ_fLNS_15FloatRoundStyleE2EEESI_S1L_JEEENS4_5SM1004TMEM4LOAD26SM100_TMEM_LOAD_16dp256b8xES11_NS12_INS13_ILi3ELi4ELi3EEES16_NST_INS5_IJS17_SF_EEENS5_IJSF_SC_EEEEEEENS4_17SM75_U32x4_LDSM_NENS4_14SM90_TMA_STOREES20_NS4_17SM90_U32x4_STSM_NENS4_39AutoVectorizingCopyWithAssumedAlignmentILi128EEEEEEvvEEEEvNT_6ParamsE)
        /*0044*/ 	.word	0x00000000
.L_29:


//--------------------- .nv.compat                --------------------------
	.section	.nv.compat,"",@"SHT_CUDA_COMPAT_INFO"
	.align	4
        /*0000*/ 	.byte	0x02, 0x09, 0x01, 0x00, 0x02, 0x02, 0x02, 0x00, 0x02, 0x05, 0x05, 0x00, 0x03, 0x07, 0x01, 0x01
        /*0010*/ 	.byte	0x02, 0x03, 0x01, 0x00, 0x02, 0x06, 0x01, 0x00, 0x04, 0x0b, 0x08, 0x00, 0x09, 0x00, 0x00, 0x00
        /*0020*/ 	.byte	0x00, 0x00, 0x00, 0x00


//--------------------- .nv.info._ZN7cutlass13device_kernelINS_4gemm6kernel13GemmUniversalIN4cute5tupleIJiiiiEEENS1_10collective13CollectiveMmaINS1_35MainloopSm100TmaUmmaWarpSpecializedILi4ELi2ELi4ENS5_IJNS4_1CILi2EEENSA_ILi1EEESC_EEEEENS5_IJNSA_ILi64EEENSA_ILi256EEENSA_ILi32EEEEEENS_10bfloat16_tENS5_IJlSC_lEEESJ_SK_NS4_8TiledMMAINS4_8MMA_AtomIJNS4_20SM100_MMA_F16BF16_SSISJ_SJ_fLi64ELi256ELNS4_4UMMA5MajorE0ELSP_0ELNSO_7ScaleInE0ELSQ_0EEEEEENS4_6LayoutINS5_IJSC_SC_SC_EEENS5_IJNSA_ILi0EEESV_SV_EEEEENS5_IJNS4_10UnderscoreESY_SY_EEEEENS4_13SM90_TMA_LOADENS4_14ComposedLayoutINS4_7SwizzleILi2ELi4ELi3EEENS4_18smem_ptr_flag_bitsILi16EEENST_INS5_IJNSA_ILi8EEESH_EEENS5_IJSH_SC_EEEEEEEvNS4_8identityENS4_23SM90_TMA_LOAD_MULTICASTES1B_vS1C_EENS_8epilogue10collective18CollectiveEpilogueINS1F_23Sm100TmaWarpSpecializedILi4ELi2ELi32ELb1ELb0EEEJSI_NS5_IJNST_ISF_SC_EES1K_EEESJ_SK_SJ_SK_NS1F_6fusion15FusionCallbacksIS1J_NS1M_17LinearCombinationISJ_fSJ_fLNS_15FloatRoundStyleE2EEESI_S1L_JEEENS4_5SM1004TMEM4LOAD26SM100_TMEM_LOAD_16dp256b8xES11_NS12_INS13_ILi3ELi4ELi3EEES16_NST_INS5_IJS17_SF_EEENS5_IJSF_SC_EEEEEEENS4_17SM75_U32x4_LDSM_NENS4_14SM90_TMA_STOREES20_NS4_17SM90_U32x4_STSM_NENS4_39AutoVectorizingCopyWithAssumedAlignmentILi128EEEEEEvvEEEEvNT_6ParamsE --------------------------
	.section	.nv.info._ZN7cutlass13device_kernelINS_4gemm6kernel13GemmUniversalIN4cute5tupleIJiiiiEEENS1_10collective13CollectiveMmaINS1_35MainloopSm100TmaUmmaWarpSpecializedILi4ELi2ELi4ENS5_IJNS4_1CILi2EEENSA_ILi1EEESC_EEEEENS5_IJNSA_ILi64EEENSA_ILi256EEENSA_ILi32EEEEEENS_10bfloat16_tENS5_IJlSC_lEEESJ_SK_NS4_8TiledMMAINS4_8MMA_AtomIJNS4_20SM100_MMA_F16BF16_SSISJ_SJ_fLi64ELi256ELNS4_4UMMA5MajorE0ELSP_0ELNSO_7ScaleInE0ELSQ_0EEEEEENS4_6LayoutINS5_IJSC_SC_SC_EEENS5_IJNSA_ILi0EEESV_SV_EEEEENS5_IJNS4_10UnderscoreESY_SY_EEEEENS4_13SM90_TMA_LOADENS4_14ComposedLayoutINS4_7SwizzleILi2ELi4ELi3EEENS4_18smem_ptr_flag_bitsILi16EEENST_INS5_IJNSA_ILi8EEESH_EEENS5_IJSH_SC_EEEEEEEvNS4_8identityENS4_23SM90_TMA_LOAD_MULTICASTES1B_vS1C_EENS_8epilogue10collective18CollectiveEpilogueINS1F_23Sm100TmaWarpSpecializedILi4ELi2ELi32ELb1ELb0EEEJSI_NS5_IJNST_ISF_SC_EES1K_EEESJ_SK_SJ_SK_NS1F_6fusion15FusionCallbacksIS1J_NS1M_17LinearCombinationISJ_fSJ_fLNS_15FloatRoundStyleE2EEESI_S1L_JEEENS4_5SM1004TMEM4LOAD26SM100_TMEM_LOAD_16dp256b8xES11_NS12_INS13_ILi3ELi4ELi3EEES16_NST_INS5_IJS17_SF_EEENS5_IJSF_SC_EEEEEEENS4_17SM75_U32x4_LDSM_NENS4_14SM90_TMA_STOREES20_NS4_17SM90_U32x4_STSM_NENS4_39AutoVectorizingCopyWithAssumedAlignmentILi128EEEEEEvvEEEEvNT_6ParamsE,"",@"SHT_CUDA_INFO"
	.sectionflags	@""
	.align	4


	//----- nvinfo : EIATTR_CUDA_API_VERSION
	.align		4
        /*0000*/ 	.byte	0x04, 0x37
        /*0002*/ 	.short	(.L_31 - .L_30)
.L_30:
        /*0004*/ 	.word	0x00000082


	//----- nvinfo : EIATTR_KPARAM_INFO
	.align		4
.L_31:
        /*0008*/ 	.byte	0x04, 0x17
        /*000a*/ 	.short	(.L_33 - .L_32)
.L_32:
        /*000c*/ 	.word	0x00000000
        /*0010*/ 	.short	0x0000
        /*0012*/ 	.short	0x0000
        /*0014*/ 	.byte	0x00, 0xf0, 0x01, 0x20


	//----- nvinfo : EIATTR_AT_ENTRY_FRAGMENTS
	.align		4
.L_33:
        /*0018*/ 	.byte	0x04, 0x4f
        /*001a*/ 	.short	(.L_35 - .L_34)


	//   ....[0]....
.L_34:
        /*001c*/ 	.word	0x00000006


	//----- nvinfo : EIATTR_RESERVED_SMEM_USED
	.align		4
.L_35:
        /*0020*/ 	.byte	0x01, 0x41
	.zero		2


	//----- nvinfo : EIATTR_SPARSE_MMA_MASK
	.align		4
        /*0024*/ 	.byte	0x03, 0x50
        /*0026*/ 	.short	0x0000


	//----- nvinfo : EIATTR_TCGEN05_1CTA_USED
	.align		4
        /*0028*/ 	.byte	0x01, 0x51
	.zero		2


	//----- nvinfo : EIATTR_MAXREG_COUNT
	.align		4
        /*002c*/ 	.byte	0x03, 0x1b
        /*002e*/ 	.short	0x00ff


	//----- nvinfo : EIATTR_NUM_BARRIERS
	.align		4
        /*0030*/ 	.byte	0x02, 0x4c
        /*0032*/ 	.byte	0x07
	.zero		1


	//----- nvinfo : EIATTR_EXTERNS
	.align		4
        /*0034*/ 	.byte	0x04, 0x0f
        /*0036*/ 	.short	(.L_37 - .L_36)


	//   ....[0]....
	.align		4
.L_36:
        /*0038*/ 	.word	index@(__assertfail)


	//----- nvinfo : EIATTR_MERCURY_ISA_VERSION
	.align		4
.L_37:
        /*003c*/ 	.byte	0x03, 0x5f
        /*003e*/ 	.short	0x0101


	//----- nvinfo : EIATTR_INT_WARP_WIDE_INSTR_OFFSETS
	.align		4
        /*0040*/ 	.byte	0x04, 0x31
        /*0042*/ 	.short	(.L_39 - .L_38)


	//   ....[0]....
.L_38:
        /*0044*/ 	.word	0x00003c30


	//   ....[1]....
        /*0048*/ 	.word	0x00003c50


	//   ....[2]....
        /*004c*/ 	.word	0x00003c80


	//   ....[3]....
        /*0050*/ 	.word	0x00004890


	//   ....[4]....
        /*0054*/ 	.word	0x000048f0


	//   ....[5]....
        /*0058*/ 	.word	0x000049d0


	//   ....[6]....
        /*005c*/ 	.word	0x00004a50


	//   ....[7]....
        /*0060*/ 	.word	0x00004b40


	//   ....[8]....
        /*0064*/ 	.word	0x00004bd0


	//   ....[9]....
        /*0068*/ 	.word	0x00004cc0


	//   ....[10]....
        /*006c*/ 	.word	0x00004d70


	//----- nvinfo : EIATTR_COOP_GROUP_MASK_REGIDS
	.align		4
.L_39:
        /*0070*/ 	.byte	0x04, 0x29
        /*0072*/ 	.short	(.L_41 - .L_40)


	//   ....[0]....
.L_40:
        /*0074*/ 	.word	0xffffffff


	//   ....[1]....
        /*0078*/ 	.word	0xffffffff


	//   ....[2]....
        /*007c*/ 	.word	0xffffffff


	//   ....[3]....
        /*0080*/ 	.word	0xffffffff


	//   ....[4]....
        /*0084*/ 	.word	0xffffffff


	//   ....[5]....
        /*0088*/ 	.word	0xffffffff


	//   ....[6]....
        /*008c*/ 	.word	0xffffffff


	//   ....[7]....
        /*0090*/ 	.word	0xffffffff


	//   ....[8]....
        /*0094*/ 	.word	0xffffffff


	//   ....[9]....
        /*0098*/ 	.word	0xffffffff


	//   ....[10]....
        /*009c*/ 	.word	0xffffffff


	//   ....[11]....
        /*00a0*/ 	.word	0xffffffff


	//   ....[12]....
        /*00a4*/ 	.word	0xffffffff


	//   ....[13]....
        /*00a8*/ 	.word	0xffffffff


	//----- nvinfo : EIATTR_COOP_GROUP_INSTR_OFFSETS
	.align		4
.L_41:
        /*00ac*/ 	.byte	0x04, 0x28
        /*00ae*/ 	.short	(.L_43 - .L_42)


	//   ....[0]....
.L_42:
        /*00b0*/ 	.word	0x00000080


	//   ....[1]....
        /*00b4*/ 	.word	0x000004f0


	//   ....[2]....
        /*00b8*/ 	.word	0x00000690


	//   ....[3]....
        /*00bc*/ 	.word	0x00000830


	//   ....[4]....
        /*00c0*/ 	.word	0x00000930


	//   ....[5]....
        /*00c4*/ 	.word	0x00000aa0


	//   ....[6]....
        /*00c8*/ 	.word	0x00000c40


	//   ....[7]....
        /*00cc*/ 	.word	0x00000df0


	//   ....[8]....
        /*00d0*/ 	.word	0x00002010


	//   ....[9]....
        /*00d4*/ 	.word	0x00002f00


	//   ....[10]....
        /*00d8*/ 	.word	0x00003110


	//   ....[11]....
        /*00dc*/ 	.word	0x00003140


	//   ....[12]....
        /*00e0*/ 	.word	0x00003b10


	//   ....[13]....
        /*00e4*/ 	.word	0x00003d40


	//----- nvinfo : EIATTR_VRC_CTA_INIT_COUNT
	.align		4
.L_43:
        /*00e8*/ 	.byte	0x02, 0x4a
        /*00ea*/ 	.byte	0x80
	.zero		1


	//----- nvinfo : EIATTR_SYSCALL_OFFSETS
	.align		4
        /*00ec*/ 	.byte	0x04, 0x46
        /*00ee*/ 	.short	(.L_45 - .L_44)


	//   ....[0]....
.L_44:
        /*00f0*/ 	.word	0x00005a00


	//   ....[1]....
        /*00f4*/ 	.word	0x00005af0


	//   ....[2]....
        /*00f8*/ 	.word	0x00006360


	//   ....[3]....
        /*00fc*/ 	.word	0x00007020


	//   ....[4]....
        /*0100*/ 	.word	0x00007c90


	//   ....[5]....
        /*0104*/ 	.word	0x000088f0


	//----- nvinfo : EIATTR_MBARRIER_INSTR_OFFSETS
	.align		4
.L_45:
        /*0108*/ 	.byte	0x04, 0x39
        /*010a*/ 	.short	(.L_47 - .L_46)


	//   ....[0]....
.L_46:
        /*010c*/ 	.word	0x00000600
        /*0110*/ 	.word	0x000000ff
        /*0114*/ 	.word	0x00000000
        /*0118*/ 	.short	0x0100
        /*011a*/ 	.byte	0x04
	.zero		1


	//   ....[1]....
        /*011c*/ 	.word	0x00000610
        /*0120*/ 	.word	0x000000ff
        /*0124*/ 	.word	0x00000020
        /*0128*/ 	.short	0x0100
        /*012a*/ 	.byte	0x04
	.zero		1


	//   ....[2]....
        /*012c*/ 	.word	0x00000620
        /*0130*/ 	.word	0x000000ff
        /*0134*/ 	.word	0x00000008
        /*0138*/ 	.short	0x0100
        /*013a*/ 	.byte	0x04
	.zero		1


	//   ....[3]....
        /*013c*/ 	.word	0x00000630
        /*0140*/ 	.word	0x000000ff
        /*0144*/ 	.word	0x00000028
        /*0148*/ 	.short	0x0100
        /*014a*/ 	.byte	0x04
	.zero		1


	//   ....[4]....
        /*014c*/ 	.word	0x00000640
        /*0150*/ 	.word	0x000000ff
        /*0154*/ 	.word	0x00000010
        /*0158*/ 	.short	0x0100
        /*015a*/ 	.byte	0x04
	.zero		1


	//   ....[5]....
        /*015c*/ 	.word	0x00000650
        /*0160*/ 	.word	0x000000ff
        /*0164*/ 	.word	0x00000030
        /*0168*/ 	.short	0x0100
        /*016a*/ 	.byte	0x04
	.zero		1


	//   ....[6]....
        /*016c*/ 	.word	0x00000660
        /*0170*/ 	.word	0x000000ff
        /*0174*/ 	.word	0x00000018
        /*0178*/ 	.short	0x0100
        /*017a*/ 	.byte	0x04
	.zero		1


	//   ....[7]....
        /*017c*/ 	.word	0x00000670
        /*0180*/ 	.word	0x000000ff
        /*0184*/ 	.word	0x00000038
        /*0188*/ 	.short	0x0100
        /*018a*/ 	.byte	0x04
	.zero		1


	//   ....[8]....
        /*018c*/ 	.word	0x000007a0
        /*0190*/ 	.word	0x000000ff
        /*0194*/ 	.word	0x00000040
        /*0198*/ 	.short	0x0100
        /*019a*/ 	.byte	0x04
	.zero		1


	//   ....[9]....
        /*019c*/ 	.word	0x000007b0
        /*01a0*/ 	.word	0x000000ff
        /*01a4*/ 	.word	0x00000060
        /*01a8*/ 	.short	0x0100
        /*01aa*/ 	.byte	0x04
	.zero		1


	//   ....[10]....
        /*01ac*/ 	.word	0x000007c0
        /*01b0*/ 	.word	0x000000ff
        /*01b4*/ 	.word	0x00000048
        /*01b8*/ 	.short	0x0100
        /*01ba*/ 	.byte	0x04
	.zero		1


	//   ....[11]....
        /*01bc*/ 	.word	0x000007d0
        /*01c0*/ 	.word	0x000000ff
        /*01c4*/ 	.word	0x00000068
        /*01c8*/ 	.short	0x0100
        /*01ca*/ 	.byte	0x04
	.zero		1


	//   ....[12]....
        /*01cc*/ 	.word	0x000007e0
        /*01d0*/ 	.word	0x000000ff
        /*01d4*/ 	.word	0x00000050
        /*01d8*/ 	.short	0x0100
        /*01da*/ 	.byte	0x04
	.zero		1


	//   ....[13]....
        /*01dc*/ 	.word	0x000007f0
        /*01e0*/ 	.word	0x000000ff
        /*01e4*/ 	.word	0x00000070
        /*01e8*/ 	.short	0x0100
        /*01ea*/ 	.byte	0x04
	.zero		1


	//   ....[14]....
        /*01ec*/ 	.word	0x00000800
        /*01f0*/ 	.word	0x000000ff
        /*01f4*/ 	.word	0x00000058
        /*01f8*/ 	.short	0x0100
        /*01fa*/ 	.byte	0x04
	.zero		1


	//   ....[15]....
        /*01fc*/ 	.word	0x00000810
        /*0200*/ 	.word	0x000000ff
        /*0204*/ 	.word	0x00000078
        /*0208*/ 	.short	0x0100
        /*020a*/ 	.byte	0x04
	.zero		1


	//   ....[16]....
        /*020c*/ 	.word	0x00000900
        /*0210*/ 	.word	0x000000ff
        /*0214*/ 	.word	0x00000080
        /*0218*/ 	.short	0x0100
        /*021a*/ 	.byte	0x06
	.zero		1


	//   ....[17]....
        /*021c*/ 	.word	0x00000910
        /*0220*/ 	.word	0x000000ff
        /*0224*/ 	.word	0x00000088
        /*0228*/ 	.short	0x0100
        /*022a*/ 	.byte	0x06
	.zero		1


	//   ....[18]....
        /*022c*/ 	.word	0x00000a50
        /*0230*/ 	.word	0x000000ff
        /*0234*/ 	.word	0x00000090
        /*0238*/ 	.short	0x0100
        /*023a*/ 	.byte	0x06
	.zero		1


	//   ....[19]....
        /*023c*/ 	.word	0x00000a60
        /*0240*/ 	.word	0x000000ff
        /*0244*/ 	.word	0x000000a0
        /*0248*/ 	.short	0x0100
        /*024a*/ 	.byte	0x06
	.zero		1


	//   ....[20]....
        /*024c*/ 	.word	0x00000a70
        /*0250*/ 	.word	0x000000ff
        /*0254*/ 	.word	0x00000098
        /*0258*/ 	.short	0x0100
        /*025a*/ 	.byte	0x06
	.zero		1


	//   ....[21]....
        /*025c*/ 	.word	0x00000a80
        /*0260*/ 	.word	0x000000ff
        /*0264*/ 	.word	0x000000a8
        /*0268*/ 	.short	0x0100
        /*026a*/ 	.byte	0x06
	.zero		1


	//   ....[22]....
        /*026c*/ 	.word	0x00000bb0
        /*0270*/ 	.word	0x000000ff
        /*0274*/ 	.word	0x000000b0
        /*0278*/ 	.short	0x0100
        /*027a*/ 	.byte	0x04
	.zero		1


	//   ....[23]....
        /*027c*/ 	.word	0x00000bc0
        /*0280*/ 	.word	0x000000ff
        /*0284*/ 	.word	0x000000d0
        /*0288*/ 	.short	0x0100
        /*028a*/ 	.byte	0x04
	.zero		1


	//   ....[24]....
        /*028c*/ 	.word	0x00000bd0
        /*0290*/ 	.word	0x000000ff
        /*0294*/ 	.word	0x000000b8
        /*0298*/ 	.short	0x0100
        /*029a*/ 	.byte	0x04
	.zero		1


	//   ....[25]....
        /*029c*/ 	.word	0x00000be0
        /*02a0*/ 	.word	0x000000ff
        /*02a4*/ 	.word	0x000000d8
        /*02a8*/ 	.short	0x0100
        /*02aa*/ 	.byte	0x04
	.zero		1


	//   ....[26]....
        /*02ac*/ 	.word	0x00000bf0
        /*02b0*/ 	.word	0x000000ff
        /*02b4*/ 	.word	0x000000c0
        /*02b8*/ 	.short	0x0100
        /*02ba*/ 	.byte	0x04
	.zero		1


	//   ....[27]....
        /*02bc*/ 	.word	0x00000c00
        /*02c0*/ 	.word	0x000000ff
        /*02c4*/ 	.word	0x000000e0
        /*02c8*/ 	.short	0x0100
        /*02ca*/ 	.byte	0x04
	.zero		1


	//   ....[28]....
        /*02cc*/ 	.word	0x00000c10
        /*02d0*/ 	.word	0x000000ff
        /*02d4*/ 	.word	0x000000c8
        /*02d8*/ 	.short	0x0100
        /*02da*/ 	.byte	0x04
	.zero		1


	//   ....[29]....
        /*02dc*/ 	.word	0x00000c20
        /*02e0*/ 	.word	0x000000ff
        /*02e4*/ 	.word	0x000000e8
        /*02e8*/ 	.short	0x0100
        /*02ea*/ 	.byte	0x04
	.zero		1


	//   ....[30]....
        /*02ec*/ 	.word	0x00000d10
        /*02f0*/ 	.word	0x000000ff
        /*02f4*/ 	.word	0x000000f0
        /*02f8*/ 	.short	0x0100
        /*02fa*/ 	.byte	0x04
	.zero		1


	//   ....[31]....
        /*02fc*/ 	.word	0x00000d20
        /*0300*/ 	.word	0x000000ff
        /*0304*/ 	.word	0x00000100
        /*0308*/ 	.short	0x0100
        /*030a*/ 	.byte	0x04
	.zero		1


	//   ....[32]....
        /*030c*/ 	.word	0x00000d30
        /*0310*/ 	.word	0x000000ff
        /*0314*/ 	.word	0x000000f8
        /*0318*/ 	.short	0x0100
        /*031a*/ 	.byte	0x04
	.zero		1


	//   ....[33]....
        /*031c*/ 	.word	0x00000d40
        /*0320*/ 	.word	0x000000ff
        /*0324*/ 	.word	0x00000108
        /*0328*/ 	.short	0x0100
        /*032a*/ 	.byte	0x04
	.zero		1


	//   ....[34]....
        /*032c*/ 	.word	0x000018b0
        /*0330*/ 	.word	0x00000000
        /*0334*/ 	.word	0x00000100
        /*0338*/ 	.short	0x010a
        /*033a*/ 	.byte	0xff
	.zero		1


	//   ....[35]....
        /*033c*/ 	.word	0x000018d0
        /*0340*/ 	.word	0x00000000
        /*0344*/ 	.word	0x000000f0
        /*0348*/ 	.short	0x0101
        /*034a*/ 	.byte	0xff
	.zero		1


	//   ....[36]....
        /*034c*/ 	.word	0x00001990
        /*0350*/ 	.word	0x000000ff
        /*0354*/ 	.word	0x00000020
        /*0358*/ 	.short	0x010a
        /*035a*/ 	.byte	0x04
	.zero		1


	//   ....[37]....
        /*035c*/ 	.word	0x00001a10
        /*0360*/ 	.word	0x000000ff
        /*0364*/ 	.word	0x00000020
        /*0368*/ 	.short	0x010a
        /*036a*/ 	.byte	0x21
	.zero		1


	//   ....[38]....
        /*036c*/ 	.word	0x00001ba0
        /*0370*/ 	.word	0x000000ff
        /*0374*/ 	.word	0x00000020
        /*0378*/ 	.short	0x010a
        /*037a*/ 	.byte	0x08
	.zero		1


	//   ....[39]....
        /*037c*/ 	.word	0x00001cd0
        /*0380*/ 	.word	0x000000ff
        /*0384*/ 	.word	0x00000088
        /*0388*/ 	.short	0x0101
        /*038a*/ 	.byte	0x07
	.zero		1


	//   ....[40]....
        /*038c*/ 	.word	0x00001cf0
        /*0390*/ 	.word	0x000000ff
        /*0394*/ 	.word	0x00000020
        /*0398*/ 	.short	0x010a
        /*039a*/ 	.byte	0x04
	.zero		1


	//   ....[41]....
        /*039c*/ 	.word	0x00001d70
        /*03a0*/ 	.word	0x000000ff
        /*03a4*/ 	.word	0x00000020
        /*03a8*/ 	.short	0x010a
        /*03aa*/ 	.byte	0x09
	.zero		1


	//   ....[42]....
        /*03ac*/ 	.word	0x00001f10
        /*03b0*/ 	.word	0x000000ff
        /*03b4*/ 	.word	0x00000020
        /*03b8*/ 	.short	0x010a
        /*03ba*/ 	.byte	0x06
	.zero		1


	//   ....[43]....
        /*03bc*/ 	.word	0x00002040
        /*03c0*/ 	.word	0x00000003
        /*03c4*/ 	.word	0x00000090
        /*03c8*/ 	.short	0x010a
        /*03ca*/ 	.byte	0xff
	.zero		1


	//   ....[44]....
        /*03cc*/ 	.word	0x00002190
        /*03d0*/ 	.word	0x00000000
        /*03d4*/ 	.word	0x00000000
        /*03d8*/ 	.short	0x0101
        /*03da*/ 	.byte	0xff
	.zero		1


	//   ....[45]....
        /*03dc*/ 	.word	0x00002750
        /*03e0*/ 	.word	0x000000ff
        /*03e4*/ 	.word	0x00000000
        /*03e8*/ 	.short	0x010a
        /*03ea*/ 	.byte	0x04
	.zero		1


	//   ....[46]....
        /*03ec*/ 	.word	0x000027e0
        /*03f0*/ 	.word	0x000000ff
        /*03f4*/ 	.word	0x00000000
        /*03f8*/ 	.short	0x010a
        /*03fa*/ 	.byte	0x05
	.zero		1


	//   ....[47]....
        /*03fc*/ 	.word	0x00002870
        /*0400*/ 	.word	0x000000ff
        /*0404*/ 	.word	0x00000000
        /*0408*/ 	.short	0x010a
        /*040a*/ 	.byte	0x05
	.zero		1


	//   ....[48]....
        /*040c*/ 	.word	0x00002910
        /*0410*/ 	.word	0x00000000
        /*0414*/ 	.word	0x00000000
        /*0418*/ 	.short	0x010a
        /*041a*/ 	.byte	0xff
	.zero		1


	//   ....[49]....
        /*041c*/ 	.word	0x00002a50
        /*0420*/ 	.word	0x00000002
        /*0424*/ 	.word	0x000000f0
        /*0428*/ 	.short	0x010a
        /*042a*/ 	.byte	0xff
	.zero		1


	//   ....[50]....
        /*042c*/ 	.word	0x00002ab0
        /*0430*/ 	.word	0x00000004
        /*0434*/ 	.word	0x00000000
        /*0438*/ 	.short	0x0101
        /*043a*/ 	.byte	0xff
	.zero		1


	//   ....[51]....
        /*043c*/ 	.word	0x00002ad0
        /*0440*/ 	.word	0x000000ff
        /*0444*/ 	.word	0x000000a0
        /*0448*/ 	.short	0x010a
        /*044a*/ 	.byte	0x04
	.zero		1


	//   ....[52]....
        /*044c*/ 	.word	0x00002bf0
        /*0450*/ 	.word	0x00000002
        /*0454*/ 	.word	0x00000090
        /*0458*/ 	.short	0x010a
        /*045a*/ 	.byte	0xff
	.zero		1


	//   ....[53]....
        /*045c*/ 	.word	0x00002d00
        /*0460*/ 	.word	0x00000002
        /*0464*/ 	.word	0x00000000
        /*0468*/ 	.short	0x0101
        /*046a*/ 	.byte	0xff
	.zero		1


	//   ....[54]....
        /*046c*/ 	.word	0x00002d90
        /*0470*/ 	.word	0x000000ff
        /*0474*/ 	.word	0x000000a0
        /*0478*/ 	.short	0x0106
        /*047a*/ 	.byte	0x04
	.zero		1


	//   ....[55]....
        /*047c*/ 	.word	0x00002db0
        /*0480*/ 	.word	0x000000ff
        /*0484*/ 	.word	0x000000a0
        /*0488*/ 	.short	0x010a
        /*048a*/ 	.byte	0x04
	.zero		1


	//   ....[56]....
        /*048c*/ 	.word	0x00002e40
        /*0490*/ 	.word	0x000000ff
        /*0494*/ 	.word	0x000000a0
        /*0498*/ 	.short	0x0106
        /*049a*/ 	.byte	0x07
	.zero		1


	//   ....[57]....
        /*049c*/ 	.word	0x00002e80
        /*04a0*/ 	.word	0x00000000
        /*04a4*/ 	.word	0x000000a0
        /*04a8*/ 	.short	0x010a
        /*04aa*/ 	.byte	0xff
	.zero		1


	//   ....[58]....
        /*04ac*/ 	.word	0x000033a0
        /*04b0*/ 	.word	0x00000000
        /*04b4*/ 	.word	0x00000090
        /*04b8*/ 	.short	0x010a
        /*04ba*/ 	.byte	0xff
	.zero		1


	//   ....[59]....
        /*04bc*/ 	.word	0x000034a0
        /*04c0*/ 	.word	0x00000003
        /*04c4*/ 	.word	0x00000000
        /*04c8*/ 	.short	0x0101
        /*04ca*/ 	.byte	0xff
	.zero		1


	//   ....[60]....
        /*04cc*/ 	.word	0x000034b0
        /*04d0*/ 	.word	0x000000ff
        /*04d4*/ 	.word	0x00000000
        /*04d8*/ 	.short	0x010a
        /*04da*/ 	.byte	0x04
	.zero		1


	//   ....[61]....
        /*04dc*/ 	.word	0x00003530
        /*04e0*/ 	.word	0x000000ff
        /*04e4*/ 	.word	0x000000d0
        /*04e8*/ 	.short	0x010a
        /*04ea*/ 	.byte	0x17
	.zero		1


	//   ....[62]....
        /*04ec*/ 	.word	0x00003610
        /*04f0*/ 	.word	0x000000ff
        /*04f4*/ 	.word	0x00000000
        /*04f8*/ 	.short	0x010a
        /*04fa*/ 	.byte	0x05
	.zero		1


	//   ....[63]....
        /*04fc*/ 	.word	0x00003750
        /*0500*/ 	.word	0x000000ff
        /*0504*/ 	.word	0x00000000
        /*0508*/ 	.short	0x010a
        /*050a*/ 	.byte	0x04
	.zero		1


	//   ....[64]....
        /*050c*/ 	.word	0x00003940
        /*0510*/ 	.word	0x000000ff
        /*0514*/ 	.word	0x00000000
        /*0518*/ 	.short	0x010a
        /*051a*/ 	.byte	0x04
	.zero		1


	//   ....[65]....
        /*051c*/ 	.word	0x000039d0
        /*0520*/ 	.word	0x000000ff
        /*0524*/ 	.word	0x00000000
        /*0528*/ 	.short	0x010a
        /*052a*/ 	.byte	0x05
	.zero		1


	//   ....[66]....
        /*052c*/ 	.word	0x00003a60
        /*0530*/ 	.word	0x000000ff
        /*0534*/ 	.word	0x00000000
        /*0538*/ 	.short	0x010a
        /*053a*/ 	.byte	0x05
	.zero		1


	//   ....[67]....
        /*053c*/ 	.word	0x00003af0
        /*0540*/ 	.word	0x000000ff
        /*0544*/ 	.word	0x00000000
        /*0548*/ 	.short	0x010a
        /*054a*/ 	.byte	0x04
	.zero		1


	//   ....[68]....
        /*054c*/ 	.word	0x00004050
        /*0550*/ 	.word	0x00000008
        /*0554*/ 	.word	0x00000090
        /*0558*/ 	.short	0x010a
        /*055a*/ 	.byte	0xff
	.zero		1


	//   ....[69]....
        /*055c*/ 	.word	0x000041c0
        /*0560*/ 	.word	0x00000000
        /*0564*/ 	.word	0x00000000
        /*0568*/ 	.short	0x0101
        /*056a*/ 	.byte	0xff
	.zero		1


	//   ....[70]....
        /*056c*/ 	.word	0x000046a0
        /*0570*/ 	.word	0x000000ff
        /*0574*/ 	.word	0x00000088
        /*0578*/ 	.short	0x010a
        /*057a*/ 	.byte	0x15
	.zero		1


	//   ....[71]....
        /*057c*/ 	.word	0x00004830
        /*0580*/ 	.word	0x000000ff
        /*0584*/ 	.word	0x00000060
        /*0588*/ 	.short	0x010a
        /*058a*/ 	.byte	0x15
	.zero		1


	//   ....[72]....
        /*058c*/ 	.word	0x00004980
        /*0590*/ 	.word	0x000000ff
        /*0594*/ 	.word	0x00000040
        /*0598*/ 	.short	0x010b
        /*059a*/ 	.byte	0x15
	.zero		1


	//   ....[73]....
        /*059c*/ 	.word	0x00004990
        /*05a0*/ 	.word	0x000000ff
        /*05a4*/ 	.word	0x00000000
        /*05a8*/ 	.short	0x0101
        /*05aa*/ 	.byte	0x32
	.zero		1


	//   ....[74]....
        /*05ac*/ 	.word	0x000049a0
        /*05b0*/ 	.word	0x000000ff
        /*05b4*/ 	.word	0x00000068
        /*05b8*/ 	.short	0x010a
        /*05ba*/ 	.byte	0x15
	.zero		1


	//   ....[75]....
        /*05bc*/ 	.word	0x00004af0
        /*05c0*/ 	.word	0x000000ff
        /*05c4*/ 	.word	0x00000048
        /*05c8*/ 	.short	0x010b
        /*05ca*/ 	.byte	0x15
	.zero		1


	//   ....[76]....
        /*05cc*/ 	.word	0x00004b00
        /*05d0*/ 	.word	0x000000ff
        /*05d4*/ 	.word	0x00000000
        /*05d8*/ 	.short	0x0101
        /*05da*/ 	.byte	0x31
	.zero		1


	//   ....[77]....
        /*05dc*/ 	.word	0x00004b10
        /*05e0*/ 	.word	0x000000ff
        /*05e4*/ 	.word	0x00000070
        /*05e8*/ 	.short	0x010a
        /*05ea*/ 	.byte	0x15
	.zero		1


	//   ....[78]....
        /*05ec*/ 	.word	0x00004c70
        /*05f0*/ 	.word	0x000000ff
        /*05f4*/ 	.word	0x00000050
        /*05f8*/ 	.short	0x010b
        /*05fa*/ 	.byte	0x15
	.zero		1


	//   ....[79]....
        /*05fc*/ 	.word	0x00004c80
        /*0600*/ 	.word	0x000000ff
        /*0604*/ 	.word	0x00000000
        /*0608*/ 	.short	0x0101
        /*060a*/ 	.byte	0x30
	.zero		1


	//   ....[80]....
        /*060c*/ 	.word	0x00004c90
        /*0610*/ 	.word	0x000000ff
        /*0614*/ 	.word	0x00000078
        /*0618*/ 	.short	0x010a
        /*061a*/ 	.byte	0x15
	.zero		1


	//   ....[81]....
        /*061c*/ 	.word	0x00004e90
        /*0620*/ 	.word	0x000000ff
        /*0624*/ 	.word	0x00000058
        /*0628*/ 	.short	0x010b
        /*062a*/ 	.byte	0x15
	.zero		1


	//   ....[82]....
        /*062c*/ 	.word	0x00004ea0
        /*0630*/ 	.word	0x000000ff
        /*0634*/ 	.word	0x00000000
        /*0638*/ 	.short	0x0101
        /*063a*/ 	.byte	0x2b
	.zero		1


	//   ....[83]....
        /*063c*/ 	.word	0x00004ed0
        /*0640*/ 	.word	0x000000ff
        /*0644*/ 	.word	0x00000060
        /*0648*/ 	.short	0x010a
        /*064a*/ 	.byte	0x15
	.zero		1


	//   ....[84]....
        /*064c*/ 	.word	0x00004ef0
        /*0650*/ 	.word	0x000000ff
        /*0654*/ 	.word	0x00000068
        /*0658*/ 	.short	0x010a
        /*065a*/ 	.byte	0x15
	.zero		1


	//   ....[85]....
        /*065c*/ 	.word	0x00004f10
        /*0660*/ 	.word	0x000000ff
        /*0664*/ 	.word	0x00000070
        /*0668*/ 	.short	0x010a
        /*066a*/ 	.byte	0x15
	.zero		1


	//   ....[86]....
        /*066c*/ 	.word	0x00004f50
        /*0670*/ 	.word	0x00000000
        /*0674*/ 	.word	0x00000078
        /*0678*/ 	.short	0x010a
        /*067a*/ 	.byte	0xff
	.zero		1


	//   ....[87]....
        /*067c*/ 	.word	0x00005290
        /*0680*/ 	.word	0x00000003
        /*0684*/ 	.word	0x00000090
        /*0688*/ 	.short	0x010a
        /*068a*/ 	.byte	0xff
	.zero		1


	//   ....[88]....
        /*068c*/ 	.word	0x00005410
        /*0690*/ 	.word	0x00000000
        /*0694*/ 	.word	0x00000000
        /*0698*/ 	.short	0x0101
        /*069a*/ 	.byte	0xff
	.zero		1


	//   ....[89]....
        /*069c*/ 	.word	0x00005fb0
        /*06a0*/ 	.word	0x000000ff
        /*06a4*/ 	.word	0x00000040
        /*06a8*/ 	.short	0x010a
        /*06aa*/ 	.byte	0x2c
	.zero		1


	//   ....[90]....
        /*06ac*/ 	.word	0x00006020
        /*06b0*/ 	.word	0x00000062
        /*06b4*/ 	.word	0x000000b0
        /*06b8*/ 	.short	0x010a
        /*06ba*/ 	.byte	0xff
	.zero		1


	//   ....[91]....
        /*06bc*/ 	.word	0x00006140
        /*06c0*/ 	.word	0x000000ff
        /*06c4*/ 	.word	0x00000040
        /*06c8*/ 	.short	0x010a
        /*06ca*/ 	.byte	0x2c
	.zero		1


	//   ....[92]....
        /*06cc*/ 	.word	0x00006240
        /*06d0*/ 	.word	0x00000062
        /*06d4*/ 	.word	0x000000b0
        /*06d8*/ 	.short	0x010a
        /*06da*/ 	.byte	0xff
	.zero		1


	//   ....[93]....
        /*06dc*/ 	.word	0x00006d40
        /*06e0*/ 	.word	0x00000000
        /*06e4*/ 	.word	0x00000000
        /*06e8*/ 	.short	0x0101
        /*06ea*/ 	.byte	0xff
	.zero		1


	//   ....[94]....
        /*06ec*/ 	.word	0x00006d50
        /*06f0*/ 	.word	0x00000003
        /*06f4*/ 	.word	0x00000040
        /*06f8*/ 	.short	0x010a
        /*06fa*/ 	.byte	0xff
	.zero		1


	//   ....[95]....
        /*06fc*/ 	.word	0x00006e20
        /*0700*/ 	.word	0x00000003
        /*0704*/ 	.word	0x00000040
        /*0708*/ 	.short	0x010a
        /*070a*/ 	.byte	0xff
	.zero		1


	//   ....[96]....
        /*070c*/ 	.word	0x000079b0
        /*0710*/ 	.word	0x00000066
        /*0714*/ 	.word	0x00000000
        /*0718*/ 	.short	0x0101
        /*071a*/ 	.byte	0xff
	.zero		1


	//   ....[97]....
        /*071c*/ 	.word	0x000079d0
        /*0720*/ 	.word	0x0000003f
        /*0724*/ 	.word	0x00000040
        /*0728*/ 	.short	0x010a
        /*072a*/ 	.byte	0xff
	.zero		1


	//   ....[98]....
        /*072c*/ 	.word	0x00007a90
        /*0730*/ 	.word	0x0000003f
        /*0734*/ 	.word	0x00000040
        /*0738*/ 	.short	0x010a
        /*073a*/ 	.byte	0xff
	.zero		1


	//   ....[99]....
        /*073c*/ 	.word	0x00008610
        /*0740*/ 	.word	0x00000066
        /*0744*/ 	.word	0x00000000
        /*0748*/ 	.short	0x0101
        /*074a*/ 	.byte	0xff
	.zero		1


	//   ....[100]....
        /*074c*/ 	.word	0x00008630
        /*0750*/ 	.word	0x0000006c
        /*0754*/ 	.word	0x00000040
        /*0758*/ 	.short	0x010a
        /*075a*/ 	.byte	0xff
	.zero		1


	//   ....[101]....
        /*075c*/ 	.word	0x000086f0
        /*0760*/ 	.word	0x0000006c
        /*0764*/ 	.word	0x00000040
        /*0768*/ 	.short	0x010a
        /*076a*/ 	.byte	0xff
	.zero		1


	//   ....[102]....
        /*076c*/ 	.word	0x00008b30
        /*0770*/ 	.word	0x000000ff
        /*0774*/ 	.word	0x00000000
        /*0778*/ 	.short	0x0101
        /*077a*/ 	.byte	0x04
	.zero		1


	//   ....[103]....
        /*077c*/ 	.word	0x000092e0
        /*0780*/ 	.word	0x00000002
        /*0784*/ 	.word	0x00000000
        /*0788*/ 	.short	0x0101
        /*078a*/ 	.byte	0xff
	.zero		1


	//   ....[104]....
        /*078c*/ 	.word	0x00009590
        /*0790*/ 	.word	0x000000ff
        /*0794*/ 	.word	0x00000000
        /*0798*/ 	.short	0x0101
        /*079a*/ 	.byte	0x04
	.zero		1


	//   ....[105]....
        /*079c*/ 	.word	0x000095b0
        /*07a0*/ 	.word	0x00000000
        /*07a4*/ 	.word	0x00000100
        /*07a8*/ 	.short	0x010a
        /*07aa*/ 	.byte	0xff
	.zero		1


	//   ....[106]....
        /*07ac*/ 	.word	0x00009610
        /*07b0*/ 	.word	0x00000000
        /*07b4*/ 	.word	0x00000020
        /*07b8*/ 	.short	0x010a
        /*07ba*/ 	.byte	0xff
	.zero		1


	//   ....[107]....
        /*07bc*/ 	.word	0x00009670
        /*07c0*/ 	.word	0x00000000
        /*07c4*/ 	.word	0x00000020
        /*07c8*/ 	.short	0x010a
        /*07ca*/ 	.byte	0xff
	.zero		1


	//   ....[108]....
        /*07cc*/ 	.word	0x000096c0
        /*07d0*/ 	.word	0x00000003
        /*07d4*/ 	.word	0x00000090
        /*07d8*/ 	.short	0x010a
        /*07da*/ 	.byte	0xff
	.zero		1


	//   ....[109]....
        /*07dc*/ 	.word	0x00009720
        /*07e0*/ 	.word	0x00000000
        /*07e4*/ 	.word	0x00000000
        /*07e8*/ 	.short	0x010a
        /*07ea*/ 	.byte	0xff
	.zero		1


	//   ....[110]....
        /*07ec*/ 	.word	0x00009780
        /*07f0*/ 	.word	0x00000000
        /*07f4*/ 	.word	0x00000000
        /*07f8*/ 	.short	0x010a
        /*07fa*/ 	.byte	0xff
	.zero		1


	//   ....[111]....
        /*07fc*/ 	.word	0x000097e0
        /*0800*/ 	.word	0x00000000
        /*0804*/ 	.word	0x00000000
        /*0808*/ 	.short	0x010a
        /*080a*/ 	.byte	0xff
	.zero		1


	//   ....[112]....
        /*080c*/ 	.word	0x00009830
        /*0810*/ 	.word	0x00000002
        /*0814*/ 	.word	0x000000f0
        /*0818*/ 	.short	0x010a
        /*081a*/ 	.byte	0xff
	.zero		1


	//   ....[113]....
        /*081c*/ 	.word	0x00009890
        /*0820*/ 	.word	0x00000002
        /*0824*/ 	.word	0x000000a0
        /*0828*/ 	.short	0x010a
        /*082a*/ 	.byte	0xff
	.zero		1


	//   ....[114]....
        /*082c*/ 	.word	0x000098e0
        /*0830*/ 	.word	0x00000002
        /*0834*/ 	.word	0x00000090
        /*0838*/ 	.short	0x010a
        /*083a*/ 	.byte	0xff
	.zero		1


	//   ....[115]....
        /*083c*/ 	.word	0x00009940
        /*0840*/ 	.word	0x00000000
        /*0844*/ 	.word	0x000000a0
        /*0848*/ 	.short	0x010a
        /*084a*/ 	.byte	0xff
	.zero		1


	//   ....[116]....
        /*084c*/ 	.word	0x00009990
        /*0850*/ 	.word	0x00000000
        /*0854*/ 	.word	0x00000090
        /*0858*/ 	.short	0x010a
        /*085a*/ 	.byte	0xff
	.zero		1


	//   ....[117]....
        /*085c*/ 	.word	0x000099f0
        /*0860*/ 	.word	0x00000003
        /*0864*/ 	.word	0x000000d0
        /*0868*/ 	.short	0x010a
        /*086a*/ 	.byte	0xff
	.zero		1


	//   ....[118]....
        /*086c*/ 	.word	0x00009a50
        /*0870*/ 	.word	0x00000000
        /*0874*/ 	.word	0x00000000
        /*0878*/ 	.short	0x010a
        /*087a*/ 	.byte	0xff
	.zero		1


	//   ....[119]....
        /*087c*/ 	.word	0x00009ab0
        /*0880*/ 	.word	0x00000000
        /*0884*/ 	.word	0x00000000
        /*0888*/ 	.short	0x010a
        /*088a*/ 	.byte	0xff
	.zero		1


	//   ....[120]....
        /*088c*/ 	.word	0x00009b10
        /*0890*/ 	.word	0x00000000
        /*0894*/ 	.word	0x00000000
        /*0898*/ 	.short	0x010a
        /*089a*/ 	.byte	0xff
	.zero		1


	//   ....[121]....
        /*089c*/ 	.word	0x00009b70
        /*08a0*/ 	.word	0x00000000
        /*08a4*/ 	.word	0x00000000
        /*08a8*/ 	.short	0x010a
        /*08aa*/ 	.byte	0xff
	.zero		1


	//   ....[122]....
        /*08ac*/ 	.word	0x00009bd0
        /*08b0*/ 	.word	0x00000000
        /*08b4*/ 	.word	0x00000000
        /*08b8*/ 	.short	0x010a
        /*08ba*/ 	.byte	0xff
	.zero		1


	//   ....[123]....
        /*08bc*/ 	.word	0x00009c20
        /*08c0*/ 	.word	0x00000008
        /*08c4*/ 	.word	0x00000090
        /*08c8*/ 	.short	0x010a
        /*08ca*/ 	.byte	0xff
	.zero		1


	//   ....[124]....
        /*08cc*/ 	.word	0x00009c80
        /*08d0*/ 	.word	0x00000000
        /*08d4*/ 	.word	0x00000088
        /*08d8*/ 	.short	0x010a
        /*08da*/ 	.byte	0xff
	.zero		1


	//   ....[125]....
        /*08dc*/ 	.word	0x00009ce0
        /*08e0*/ 	.word	0x00000005
        /*08e4*/ 	.word	0x00000060
        /*08e8*/ 	.short	0x010a
        /*08ea*/ 	.byte	0xff
	.zero		1


	//   ....[126]....
        /*08ec*/ 	.word	0x00009d40
        /*08f0*/ 	.word	0x00000005
        /*08f4*/ 	.word	0x00000068
        /*08f8*/ 	.short	0x010a
        /*08fa*/ 	.byte	0xff
	.zero		1


	//   ....[127]....
        /*08fc*/ 	.word	0x00009da0
        /*0900*/ 	.word	0x00000005
        /*0904*/ 	.word	0x00000070
        /*0908*/ 	.short	0x010a
        /*090a*/ 	.byte	0xff
	.zero		1


	//   ....[128]....
        /*090c*/ 	.word	0x00009e00
        /*0910*/ 	.word	0x00000005
        /*0914*/ 	.word	0x00000078
        /*0918*/ 	.short	0x010a
        /*091a*/ 	.byte	0xff
	.zero		1


	//   ....[129]....
        /*091c*/ 	.word	0x00009e60
        /*0920*/ 	.word	0x00000000
        /*0924*/ 	.word	0x00000060
        /*0928*/ 	.short	0x010a
        /*092a*/ 	.byte	0xff
	.zero		1


	//   ....[130]....
        /*092c*/ 	.word	0x00009ec0
        /*0930*/ 	.word	0x00000000
        /*0934*/ 	.word	0x00000068
        /*0938*/ 	.short	0x010a
        /*093a*/ 	.byte	0xff
	.zero		1


	//   ....[131]....
        /*093c*/ 	.word	0x00009f20
        /*0940*/ 	.word	0x00000000
        /*0944*/ 	.word	0x00000070
        /*0948*/ 	.short	0x010a
        /*094a*/ 	.byte	0xff
	.zero		1


	//   ....[132]....
        /*094c*/ 	.word	0x00009f70
        /*0950*/ 	.word	0x00000003
        /*0954*/ 	.word	0x00000090
        /*0958*/ 	.short	0x010a
        /*095a*/ 	.byte	0xff
	.zero		1


	//   ....[133]....
        /*095c*/ 	.word	0x00009fd0
        /*0960*/ 	.word	0x00000000
        /*0964*/ 	.word	0x00000040
        /*0968*/ 	.short	0x010a
        /*096a*/ 	.byte	0xff
	.zero		1


	//   ....[134]....
        /*096c*/ 	.word	0x0000a020
        /*0970*/ 	.word	0x00000062
        /*0974*/ 	.word	0x000000b0
        /*0978*/ 	.short	0x010a
        /*097a*/ 	.byte	0xff
	.zero		1


	//   ....[135]....
        /*097c*/ 	.word	0x0000a070
        /*0980*/ 	.word	0x00000003
        /*0984*/ 	.word	0x00000040
        /*0988*/ 	.short	0x010a
        /*098a*/ 	.byte	0xff
	.zero		1


	//   ....[136]....
        /*098c*/ 	.word	0x0000a0c0
        /*0990*/ 	.word	0x0000003f
        /*0994*/ 	.word	0x00000040
        /*0998*/ 	.short	0x010a
        /*099a*/ 	.byte	0xff
	.zero		1


	//   ....[137]....
        /*099c*/ 	.word	0x0000a110
        /*09a0*/ 	.word	0x0000006c
        /*09a4*/ 	.word	0x00000040
        /*09a8*/ 	.short	0x010a
        /*09aa*/ 	.byte	0xff
	.zero		1


	//----- nvinfo : EIATTR_NUM_MBARRIERS
	.align		4
.L_47:
        /*09ac*/ 	.byte	0x03, 0x38
        /*09ae*/ 	.short	0x0022


	//----- nvinfo : EIATTR_EXIT_INSTR_OFFSETS
	.align		4
        /*09b0*/ 	.byte	0x04, 0x1c
        /*09b2*/ 	.short	(.L_49 - .L_48)


	//   ....[0]....
.L_48:
        /*09b4*/ 	.word	0x00002940


	//   ....[1]....
        /*09b8*/ 	.word	0x00002e50


	//   ....[2]....
        /*09bc*/ 	.word	0x00002eb0


	//   ....[3]....
        /*09c0*/ 	.word	0x00003d50


	//   ....[4]....
        /*09c4*/ 	.word	0x00004f80


	//   ....[5]....
        /*09c8*/ 	.word	0x00004fc0


	//   ....[6]....
        /*09cc*/ 	.word	0x00009470


	//   ....[7]....
        /*09d0*/ 	.word	0x000094f0


	//   ....[8]....
        /*09d4*/ 	.word	0x00009520


	//   ....[9]....
        /*09d8*/ 	.word	0x000095a0


	//----- nvinfo : EIATTR_MAX_THREADS
	.align		4
.L_49:
        /*09dc*/ 	.byte	0x04, 0x05
        /*09de*/ 	.short	(.L_51 - .L_50)
.L_50:
        /*09e0*/ 	.word	0x00000100
        /*09e4*/ 	.word	0x00000001
        /*09e8*/ 	.word	0x00000001


	//----- nvinfo : EIATTR_CRS_STACK_SIZE
	.align		4
.L_51:
        /*09ec*/ 	.byte	0x04, 0x1e
        /*09ee*/ 	.short	(.L_53 - .L_52)
.L_52:
        /*09f0*/ 	.word	0x00000000


	//----- nvinfo : EIATTR_CBANK_PARAM_SIZE
	.align		4
.L_53:
        /*09f4*/ 	.byte	0x03, 0x19
        /*09f6*/ 	.short	0x0800


	//----- nvinfo : EIATTR_PARAM_CBANK
	.align		4
        /*09f8*/ 	.byte	0x04, 0x0a
        /*09fa*/ 	.short	(.L_55 - .L_54)
	.align		4
.L_54:
        /*09fc*/ 	.word	index@(.nv.constant0._ZN7cutlass13device_kernelINS_4gemm6kernel13GemmUniversalIN4cute5tupleIJiiiiEEENS1_10collective13CollectiveMmaINS1_35MainloopSm100TmaUmmaWarpSpecializedILi4ELi2ELi4ENS5_IJNS4_1CILi2EEENSA_ILi1EEESC_EEEEENS5_IJNSA_ILi64EEENSA_ILi256EEENSA_ILi32EEEEEENS_10bfloat16_tENS5_IJlSC_lEEESJ_SK_NS4_8TiledMMAINS4_8MMA_AtomIJNS4_20SM100_MMA_F16BF16_SSISJ_SJ_fLi64ELi256ELNS4_4UMMA5MajorE0ELSP_0ELNSO_7ScaleInE0ELSQ_0EEEEEENS4_6LayoutINS5_IJSC_SC_SC_EEENS5_IJNSA_ILi0EEESV_SV_EEEEENS5_IJNS4_10UnderscoreESY_SY_EEEEENS4_13SM90_TMA_LOADENS4_14ComposedLayoutINS4_7SwizzleILi2ELi4ELi3EEENS4_18smem_ptr_flag_bitsILi16EEENST_INS5_IJNSA_ILi8EEESH_EEENS5_IJSH_SC_EEEEEEEvNS4_8identityENS4_23SM90_TMA_LOAD_MULTICASTES1B_vS1C_EENS_8epilogue10collective18CollectiveEpilogueINS1F_23Sm100TmaWarpSpecializedILi4ELi2ELi32ELb1ELb0EEEJSI_NS5_IJNST_ISF_SC_EES1K_EEESJ_SK_SJ_SK_NS1F_6fusion15FusionCallbacksIS1J_NS1M_17LinearCombinationISJ_fSJ_fLNS_15FloatRoundStyleE2EEESI_S1L_JEEENS4_5SM1004TMEM4LOAD26SM100_TMEM_LOAD_16dp256b8xES11_NS12_INS13_ILi3ELi4ELi3EEES16_NST_INS5_IJS17_SF_EEENS5_IJSF_SC_EEEEEEENS4_17SM75_U32x4_LDSM_NENS4_14SM90_TMA_STOREES20_NS4_17SM90_U32x4_STSM_NENS4_39AutoVectorizingCopyWithAssumedAlignmentILi128EEEEEEvvEEEEvNT_6ParamsE)
        /*0a00*/ 	.short	0x0380
        /*0a02*/ 	.short	0x0800


	//----- nvinfo : EIATTR_SW_WAR
	.align		4
.L_55:
        /*0a04*/ 	.byte	0x04, 0x36
        /*0a06*/ 	.short	(.L_57 - .L_56)
.L_56:
        /*0a08*/ 	.word	0x00000008
.L_57:


//--------------------- .nv.callgraph             --------------------------
	.section	.nv.callgraph,"",@"SHT_CUDA_CALLGRAPH"
	.align	4
	.sectionentsize	8
	.align		4
        /*0000*/ 	.word	0x00000000
	.align		4
        /*0004*/ 	.word	0xffffffff
	.align		4
        /*0008*/ 	.word	index@(_ZN7cutlass13device_kernelINS_4gemm6kernel13GemmUniversalIN4cute5tupleIJiiiiEEENS1_10collective13CollectiveMmaINS1_35MainloopSm100TmaUmmaWarpSpecializedILi4ELi2ELi4ENS5_IJNS4_1CILi2EEENSA_ILi1EEESC_EEEEENS5_IJNSA_ILi64EEENSA_ILi256EEENSA_ILi32EEEEEENS_10bfloat16_tENS5_IJlSC_lEEESJ_SK_NS4_8TiledMMAINS4_8MMA_AtomIJNS4_20SM100_MMA_F16BF16_SSISJ_SJ_fLi64ELi256ELNS4_4UMMA5MajorE0ELSP_0ELNSO_7ScaleInE0ELSQ_0EEEEEENS4_6LayoutINS5_IJSC_SC_SC_EEENS5_IJNSA_ILi0EEESV_SV_EEEEENS5_IJNS4_10UnderscoreESY_SY_EEEEENS4_13SM90_TMA_LOADENS4_14ComposedLayoutINS4_7SwizzleILi2ELi4ELi3EEENS4_18smem_ptr_flag_bitsILi16EEENST_INS5_IJNSA_ILi8EEESH_EEENS5_IJSH_SC_EEEEEEEvNS4_8identityENS4_23SM90_TMA_LOAD_MULTICASTES1B_vS1C_EENS_8epilogue10collective18CollectiveEpilogueINS1F_23Sm100TmaWarpSpecializedILi4ELi2ELi32ELb1ELb0EEEJSI_NS5_IJNST_ISF_SC_EES1K_EEESJ_SK_SJ_SK_NS1F_6fusion15FusionCallbacksIS1J_NS1M_17LinearCombinationISJ_fSJ_fLNS_15FloatRoundStyleE2EEESI_S1L_JEEENS4_5SM1004TMEM4LOAD26SM100_TMEM_LOAD_16dp256b8xES11_NS12_INS13_ILi3ELi4ELi3EEES16_NST_INS5_IJS17_SF_EEENS5_IJSF_SC_EEEEEEENS4_17SM75_U32x4_LDSM_NENS4_14SM90_TMA_STOREES20_NS4_17SM90_U32x4_STSM_NENS4_39AutoVectorizingCopyWithAssumedAlignmentILi128EEEEEEvvEEEEvNT_6ParamsE)
	.align		4
        /*000c*/ 	.word	index@(__assertfail)
	.align		4
        /*0010*/ 	.word	0x00000000
	.align		4
        /*0014*/ 	.word	0xfffffffe
	.align		4
        /*0018*/ 	.word	0x00000000
	.align		4
        /*001c*/ 	.word	0xfffffffd
	.align		4
        /*0020*/ 	.word	0x00000000
	.align		4
        /*0024*/ 	.word	0xfffffffc


//--------------------- .nv.constant4             --------------------------
	.section	.nv.constant4,"a",@progbits
	.align	8
	.align		8
.nv.constant4:
        /*0000*/ 	.dword	__assertfail
	.align		8
        /*0008*/ 	.dword	__unnamed_1
	.align		8
        /*0010*/ 	.dword	__unnamed_2
	.align		8
        /*0018*/ 	.dword	_ZN39_INTERNAL_8385e16b_4_k_cu_cf128cd6_93794cuda3std3__45__cpo5beginE
	.align		8
        /*0020*/ 	.dword	_ZN39_INTERNAL_8385e16b_4_k_cu_cf128cd6_93794cuda3std3__45__cpo3endE
	.align		8
        /*0028*/ 	.dword	_ZN39_INTERNAL_8385e16b_4_k_cu_cf128cd6_93794cuda3std3__45__cpo6cbeginE
	.align		8
        /*0030*/ 	.dword	_ZN39_INTERNAL_8385e16b_4_k_cu_cf128cd6_93794cuda3std3__45__cpo4cendE
	.align		8
        /*0038*/ 	.dword	_ZN39_INTERNAL_8385e16b_4_k_cu_cf128cd6_93794cuda3std3__441_GLOBAL__N__8385e16b_4_k_cu_cf128cd6_93796ignoreE
	.align		8
        /*0040*/ 	.dword	_ZN39_INTERNAL_8385e16b_4_k_cu_cf128cd6_93794cuda3std3__419piecewise_constructE
	.align		8
        /*0048*/ 	.dword	_ZN39_INTERNAL_8385e16b_4_k_cu_cf128cd6_93794cuda3std3__48in_placeE
	.align		8
        /*0050*/ 	.dword	_ZN39_INTERNAL_8385e16b_4_k_cu_cf128cd6_93794cuda3std6ranges3__45__cpo4swapE
	.align		8
        /*0058*/ 	.dword	_ZN39_INTERNAL_8385e16b_4_k_cu_cf128cd6_93794cuda3std6ranges3__45__cpo9iter_moveE
	.align		8
        /*0060*/ 	.dword	_ZN39_INTERNAL_8385e16b_4_k_cu_cf128cd6_93794cute7productE
	.align		8
        /*0068*/ 	.dword	_ZN39_INTERNAL_8385e16b_4_k_cu_cf128cd6_93794cute1_E
	.align		8
        /*0070*/ 	.dword	$str$25
	.align		8
        /*0078*/ 	.dword	$str$26
	.align		8
        /*0080*/ 	.dword	$str$27
	.align		8
        /*0088*/ 	.dword	$str$28


//--------------------- .text._ZN7cutlass13device_kernelINS_4gemm6kernel13GemmUniversalIN4cute5tupleIJiiiiEEENS1_10collective13CollectiveMmaINS1_35MainloopSm100TmaUmmaWarpSpecializedILi4ELi2ELi4ENS5_IJNS4_1CILi2EEENSA_ILi1EEESC_EEEEENS5_IJNSA_ILi64EEENSA_ILi256EEENSA_ILi32EEEEEENS_10bfloat16_tENS5_IJlSC_lEEESJ_SK_NS4_8TiledMMAINS4_8MMA_AtomIJNS4_20SM100_MMA_F16BF16_SSISJ_SJ_fLi64ELi256ELNS4_4UMMA5MajorE0ELSP_0ELNSO_7ScaleInE0ELSQ_0EEEEEENS4_6LayoutINS5_IJSC_SC_SC_EEENS5_IJNSA_ILi0EEESV_SV_EEEEENS5_IJNS4_10UnderscoreESY_SY_EEEEENS4_13SM90_TMA_LOADENS4_14ComposedLayoutINS4_7SwizzleILi2ELi4ELi3EEENS4_18smem_ptr_flag_bitsILi16EEENST_INS5_IJNSA_ILi8EEESH_EEENS5_IJSH_SC_EEEEEEEvNS4_8identityENS4_23SM90_TMA_LOAD_MULTICASTES1B_vS1C_EENS_8epilogue10collective18CollectiveEpilogueINS1F_23Sm100TmaWarpSpecializedILi4ELi2ELi32ELb1ELb0EEEJSI_NS5_IJNST_ISF_SC_EES1K_EEESJ_SK_SJ_SK_NS1F_6fusion15FusionCallbacksIS1J_NS1M_17LinearCombinationISJ_fSJ_fLNS_15FloatRoundStyleE2EEESI_S1L_JEEENS4_5SM1004TMEM4LOAD26SM100_TMEM_LOAD_16dp256b8xES11_NS12_INS13_ILi3ELi4ELi3EEES16_NST_INS5_IJS17_SF_EEENS5_IJSF_SC_EEEEEEENS4_17SM75_U32x4_LDSM_NENS4_14SM90_TMA_STOREES20_NS4_17SM90_U32x4_STSM_NENS4_39AutoVectorizingCopyWithAssumedAlignmentILi128EEEEEEvvEEEEvNT_6ParamsE --------------------------
	.section	.text._ZN7cutlass13device_kernelINS_4gemm6kernel13GemmUniversalIN4cute5tupleIJiiiiEEENS1_10collective13CollectiveMmaINS1_35MainloopSm100TmaUmmaWarpSpecializedILi4ELi2ELi4ENS5_IJNS4_1CILi2EEENSA_ILi1EEESC_EEEEENS5_IJNSA_ILi64EEENSA_ILi256EEENSA_ILi32EEEEEENS_10bfloat16_tENS5_IJlSC_lEEESJ_SK_NS4_8TiledMMAINS4_8MMA_AtomIJNS4_20SM100_MMA_F16BF16_SSISJ_SJ_fLi64ELi256ELNS4_4UMMA5MajorE0ELSP_0ELNSO_7ScaleInE0ELSQ_0EEEEEENS4_6LayoutINS5_IJSC_SC_SC_EEENS5_IJNSA_ILi0EEESV_SV_EEEEENS5_IJNS4_10UnderscoreESY_SY_EEEEENS4_13SM90_TMA_LOADENS4_14ComposedLayoutINS4_7SwizzleILi2ELi4ELi3EEENS4_18smem_ptr_flag_bitsILi16EEENST_INS5_IJNSA_ILi8EEESH_EEENS5_IJSH_SC_EEEEEEEvNS4_8identityENS4_23SM90_TMA_LOAD_MULTICASTES1B_vS1C_EENS_8epilogue10collective18CollectiveEpilogueINS1F_23Sm100TmaWarpSpecializedILi4ELi2ELi32ELb1ELb0EEEJSI_NS5_IJNST_ISF_SC_EES1K_EEESJ_SK_SJ_SK_NS1F_6fusion15FusionCallbacksIS1J_NS1M_17LinearCombinationISJ_fSJ_fLNS_15FloatRoundStyleE2EEESI_S1L_JEEENS4_5SM1004TMEM4LOAD26SM100_TMEM_LOAD_16dp256b8xES11_NS12_INS13_ILi3ELi4ELi3EEES16_NST_INS5_IJS17_SF_EEENS5_IJSF_SC_EEEEEEENS4_17SM75_U32x4_LDSM_NENS4_14SM90_TMA_STOREES20_NS4_17SM90_U32x4_STSM_NENS4_39AutoVectorizingCopyWithAssumedAlignmentILi128EEEEEEvvEEEEvNT_6ParamsE,"ax",@progbits
	.align	128
.text._ZN7cutlass13device_kernelINS_4gemm6kernel13GemmUniversalIN4cute5tupleIJiiiiEEENS1_10collective13CollectiveMmaINS1_35MainloopSm100TmaUmmaWarpSpecializedILi4ELi2ELi4ENS5_IJNS4_1CILi2EEENSA_ILi1EEESC_EEEEENS5_IJNSA_ILi64EEENSA_ILi256EEENSA_ILi32EEEEEENS_10bfloat16_tENS5_IJlSC_lEEESJ_SK_NS4_8TiledMMAINS4_8MMA_AtomIJNS4_20SM100_MMA_F16BF16_SSISJ_SJ_fLi64ELi256ELNS4_4UMMA5MajorE0ELSP_0ELNSO_7ScaleInE0ELSQ_0EEEEEENS4_6LayoutINS5_IJSC_SC_SC_EEENS5_IJNSA_ILi0EEESV_SV_EEEEENS5_IJNS4_10UnderscoreESY_SY_EEEEENS4_13SM90_TMA_LOADENS4_14ComposedLayoutINS4_7SwizzleILi2ELi4ELi3EEENS4_18smem_ptr_flag_bitsILi16EEENST_INS5_IJNSA_ILi8EEESH_EEENS5_IJSH_SC_EEEEEEEvNS4_8identityENS4_23SM90_TMA_LOAD_MULTICASTES1B_vS1C_EENS_8epilogue10collective18CollectiveEpilogueINS1F_23Sm100TmaWarpSpecializedILi4ELi2ELi32ELb1ELb0EEEJSI_NS5_IJNST_ISF_SC_EES1K_EEESJ_SK_SJ_SK_NS1F_6fusion15FusionCallbacksIS1J_NS1M_17LinearCombinationISJ_fSJ_fLNS_15FloatRoundStyleE2EEESI_S1L_JEEENS4_5SM1004TMEM4LOAD26SM100_TMEM_LOAD_16dp256b8xES11_NS12_INS13_ILi3ELi4ELi3EEES16_NST_INS5_IJS17_SF_EEENS5_IJSF_SC_EEEEEEENS4_17SM75_U32x4_LDSM_NENS4_14SM90_TMA_STOREES20_NS4_17SM90_U32x4_STSM_NENS4_39AutoVectorizingCopyWithAssumedAlignmentILi128EEEEEEvvEEEEvNT_6ParamsE:
        .type           _ZN7cutlass13device_kernelINS_4gemm6kernel13GemmUniversalIN4cute5tupleIJiiiiEEENS1_10collective13CollectiveMmaINS1_35MainloopSm100TmaUmmaWarpSpecializedILi4ELi2ELi4ENS5_IJNS4_1CILi2EEENSA_ILi1EEESC_EEEEENS5_IJNSA_ILi64EEENSA_ILi256EEENSA_ILi32EEEEEENS_10bfloat16_tENS5_IJlSC_lEEESJ_SK_NS4_8TiledMMAINS4_8MMA_AtomIJNS4_20SM100_MMA_F16BF16_SSISJ_SJ_fLi64ELi256ELNS4_4UMMA5MajorE0ELSP_0ELNSO_7ScaleInE0ELSQ_0EEEEEENS4_6LayoutINS5_IJSC_SC_SC_EEENS5_IJNSA_ILi0EEESV_SV_EEEEENS5_IJNS4_10UnderscoreESY_SY_EEEEENS4_13SM90_TMA_LOADENS4_14ComposedLayoutINS4_7SwizzleILi2ELi4ELi3EEENS4_18smem_ptr_flag_bitsILi16EEENST_INS5_IJNSA_ILi8EEESH_EEENS5_IJSH_SC_EEEEEEEvNS4_8identityENS4_23SM90_TMA_LOAD_MULTICASTES1B_vS1C_EENS_8epilogue10collective18CollectiveEpilogueINS1F_23Sm100TmaWarpSpecializedILi4ELi2ELi32ELb1ELb0EEEJSI_NS5_IJNST_ISF_SC_EES1K_EEESJ_SK_SJ_SK_NS1F_6fusion15FusionCallbacksIS1J_NS1M_17LinearCombinationISJ_fSJ_fLNS_15FloatRoundStyleE2EEESI_S1L_JEEENS4_5SM1004TMEM4LOAD26SM100_TMEM_LOAD_16dp256b8xES11_NS12_INS13_ILi3ELi4ELi3EEES16_NST_INS5_IJS17_SF_EEENS5_IJSF_SC_EEEEEEENS4_17SM75_U32x4_LDSM_NENS4_14SM90_TMA_STOREES20_NS4_17SM90_U32x4_STSM_NENS4_39AutoVectorizingCopyWithAssumedAlignmentILi128EEEEEEvvEEEEvNT_6ParamsE,@function
        .size           _ZN7cutlass13device_kernelINS_4gemm6kernel13GemmUniversalIN4cute5tupleIJiiiiEEENS1_10collective13CollectiveMmaINS1_35MainloopSm100TmaUmmaWarpSpecializedILi4ELi2ELi4ENS5_IJNS4_1CILi2EEENSA_ILi1EEESC_EEEEENS5_IJNSA_ILi64EEENSA_ILi256EEENSA_ILi32EEEEEENS_10bfloat16_tENS5_IJlSC_lEEESJ_SK_NS4_8TiledMMAINS4_8MMA_AtomIJNS4_20SM100_MMA_F16BF16_SSISJ_SJ_fLi64ELi256ELNS4_4UMMA5MajorE0ELSP_0ELNSO_7ScaleInE0ELSQ_0EEEEEENS4_6LayoutINS5_IJSC_SC_SC_EEENS5_IJNSA_ILi0EEESV_SV_EEEEENS5_IJNS4_10UnderscoreESY_SY_EEEEENS4_13SM90_TMA_LOADENS4_14ComposedLayoutINS4_7SwizzleILi2ELi4ELi3EEENS4_18smem_ptr_flag_bitsILi16EEENST_INS5_IJNSA_ILi8EEESH_EEENS5_IJSH_SC_EEEEEEEvNS4_8identityENS4_23SM90_TMA_LOAD_MULTICASTES1B_vS1C_EENS_8epilogue10collective18CollectiveEpilogueINS1F_23Sm100TmaWarpSpecializedILi4ELi2ELi32ELb1ELb0EEEJSI_NS5_IJNST_ISF_SC_EES1K_EEESJ_SK_SJ_SK_NS1F_6fusion15FusionCallbacksIS1J_NS1M_17LinearCombinationISJ_fSJ_fLNS_15FloatRoundStyleE2EEESI_S1L_JEEENS4_5SM1004TMEM4LOAD26SM100_TMEM_LOAD_16dp256b8xES11_NS12_INS13_ILi3ELi4ELi3EEES16_NST_INS5_IJS17_SF_EEENS5_IJSF_SC_EEEEEEENS4_17SM75_U32x4_LDSM_NENS4_14SM90_TMA_STOREES20_NS4_17SM90_U32x4_STSM_NENS4_39AutoVectorizingCopyWithAssumedAlignmentILi128EEEEEEvvEEEEvNT_6ParamsE,(.L_x_183 - _ZN7cutlass13device_kernelINS_4gemm6kernel13GemmUniversalIN4cute5tupleIJiiiiEEENS1_10collective13CollectiveMmaINS1_35MainloopSm100TmaUmmaWarpSpecializedILi4ELi2ELi4ENS5_IJNS4_1CILi2EEENSA_ILi1EEESC_EEEEENS5_IJNSA_ILi64EEENSA_ILi256EEENSA_ILi32EEEEEENS_10bfloat16_tENS5_IJlSC_lEEESJ_SK_NS4_8TiledMMAINS4_8MMA_AtomIJNS4_20SM100_MMA_F16BF16_SSISJ_SJ_fLi64ELi256ELNS4_4UMMA5MajorE0ELSP_0ELNSO_7ScaleInE0ELSQ_0EEEEEENS4_6LayoutINS5_IJSC_SC_SC_EEENS5_IJNSA_ILi0EEESV_SV_EEEEENS5_IJNS4_10UnderscoreESY_SY_EEEEENS4_13SM90_TMA_LOADENS4_14ComposedLayoutINS4_7SwizzleILi2ELi4ELi3EEENS4_18smem_ptr_flag_bitsILi16EEENST_INS5_IJNSA_ILi8EEESH_EEENS5_IJSH_SC_EEEEEEEvNS4_8identityENS4_23SM90_TMA_LOAD_MULTICASTES1B_vS1C_EENS_8epilogue10collective18CollectiveEpilogueINS1F_23Sm100TmaWarpSpecializedILi4ELi2ELi32ELb1ELb0EEEJSI_NS5_IJNST_ISF_SC_EES1K_EEESJ_SK_SJ_SK_NS1F_6fusion15FusionCallbacksIS1J_NS1M_17LinearCombinationISJ_fSJ_fLNS_15FloatRoundStyleE2EEESI_S1L_JEEENS4_5SM1004TMEM4LOAD26SM100_TMEM_LOAD_16dp256b8xES11_NS12_INS13_ILi3ELi4ELi3EEES16_NST_INS5_IJS17_SF_EEENS5_IJSF_SC_EEEEEEENS4_17SM75_U32x4_LDSM_NENS4_14SM90_TMA_STOREES20_NS4_17SM90_U32x4_STSM_NENS4_39AutoVectorizingCopyWithAssumedAlignmentILi128EEEEEEvvEEEEvNT_6ParamsE)
        .other          _ZN7cutlass13device_kernelINS_4gemm6kernel13GemmUniversalIN4cute5tupleIJiiiiEEENS1_10collective13CollectiveMmaINS1_35MainloopSm100TmaUmmaWarpSpecializedILi4ELi2ELi4ENS5_IJNS4_1CILi2EEENSA_ILi1EEESC_EEEEENS5_IJNSA_ILi64EEENSA_ILi256EEENSA_ILi32EEEEEENS_10bfloat16_tENS5_IJlSC_lEEESJ_SK_NS4_8TiledMMAINS4_8MMA_AtomIJNS4_20SM100_MMA_F16BF16_SSISJ_SJ_fLi64ELi256ELNS4_4UMMA5MajorE0ELSP_0ELNSO_7ScaleInE0ELSQ_0EEEEEENS4_6LayoutINS5_IJSC_SC_SC_EEENS5_IJNSA_ILi0EEESV_SV_EEEEENS5_IJNS4_10UnderscoreESY_SY_EEEEENS4_13SM90_TMA_LOADENS4_14ComposedLayoutINS4_7SwizzleILi2ELi4ELi3EEENS4_18smem_ptr_flag_bitsILi16EEENST_INS5_IJNSA_ILi8EEESH_EEENS5_IJSH_SC_EEEEEEEvNS4_8identityENS4_23SM90_TMA_LOAD_MULTICASTES1B_vS1C_EENS_8epilogue10collective18CollectiveEpilogueINS1F_23Sm100TmaWarpSpecializedILi4ELi2ELi32ELb1ELb0EEEJSI_NS5_IJNST_ISF_SC_EES1K_EEESJ_SK_SJ_SK_NS1F_6fusion15FusionCallbacksIS1J_NS1M_17LinearCombinationISJ_fSJ_fLNS_15FloatRoundStyleE2EEESI_S1L_JEEENS4_5SM1004TMEM4LOAD26SM100_TMEM_LOAD_16dp256b8xES11_NS12_INS13_ILi3ELi4ELi3EEES16_NST_INS5_IJS17_SF_EEENS5_IJSF_SC_EEEEEEENS4_17SM75_U32x4_LDSM_NENS4_14SM90_TMA_STOREES20_NS4_17SM90_U32x4_STSM_NENS4_39AutoVectorizingCopyWithAssumedAlignmentILi128EEEEEEvvEEEEvNT_6ParamsE,@"STO_CUDA_ENTRY STV_DEFAULT"
_ZN7cutlass13device_kernelINS_4gemm6kernel13GemmUniversalIN4cute5tupleIJiiiiEEENS1_10collective13CollectiveMmaINS1_35MainloopSm100TmaUmmaWarpSpecializedILi4ELi2ELi4ENS5_IJNS4_1CILi2EEENSA_ILi1EEESC_EEEEENS5_IJNSA_ILi64EEENSA_ILi256EEENSA_ILi32EEEEEENS_10bfloat16_tENS5_IJlSC_lEEESJ_SK_NS4_8TiledMMAINS4_8MMA_AtomIJNS4_20SM100_MMA_F16BF16_SSISJ_SJ_fLi64ELi256ELNS4_4UMMA5MajorE0ELSP_0ELNSO_7ScaleInE0ELSQ_0EEEEEENS4_6LayoutINS5_IJSC_SC_SC_EEENS5_IJNSA_ILi0EEESV_SV_EEEEENS5_IJNS4_10UnderscoreESY_SY_EEEEENS4_13SM90_TMA_LOADENS4_14ComposedLayoutINS4_7SwizzleILi2ELi4ELi3EEENS4_18smem_ptr_flag_bitsILi16EEENST_INS5_IJNSA_ILi8EEESH_EEENS5_IJSH_SC_EEEEEEEvNS4_8identityENS4_23SM90_TMA_LOAD_MULTICASTES1B_vS1C_EENS_8epilogue10collective18CollectiveEpilogueINS1F_23Sm100TmaWarpSpecializedILi4ELi2ELi32ELb1ELb0EEEJSI_NS5_IJNST_ISF_SC_EES1K_EEESJ_SK_SJ_SK_NS1F_6fusion15FusionCallbacksIS1J_NS1M_17LinearCombinationISJ_fSJ_fLNS_15FloatRoundStyleE2EEESI_S1L_JEEENS4_5SM1004TMEM4LOAD26SM100_TMEM_LOAD_16dp256b8xES11_NS12_INS13_ILi3ELi4ELi3EEES16_NST_INS5_IJS17_SF_EEENS5_IJSF_SC_EEEEEEENS4_17SM75_U32x4_LDSM_NENS4_14SM90_TMA_STOREES20_NS4_17SM90_U32x4_STSM_NENS4_39AutoVectorizingCopyWithAssumedAlignmentILi128EEEEEEvvEEEEvNT_6ParamsE:
[----:B------:R-:W1:Y:S01]  /*0000*/  LDC R1, c[0x0][0x37c] ;  /* 0x0000df00ff017b82 */ /* 0x000e620000000800 */
[----:B------:R-:W2:Y:S01]  /*0010*/  S2R R94, SR_TID.X ;  /* 0x00000000005e7919 */ /* 0x000ea20000002100 */
[----:B------:R-:W3:Y:S01]  /*0020*/  LDCU.64 UR8, c[0x0][0x890] ;  /* 0x00011200ff0877ac */ /* 0x000ee20008000a00 */
[----:B------:R-:W-:Y:S02]  /*0030*/  PRMT R81, RZ, 0x7610, R81 ;  /* 0x00007610ff517816 */ /* 0x000fe40000000051 */
[----:B------:R-:W-:Y:S01]  /*0040*/  ELECT P3, URZ, PT ;  /* 0x0000000000ff782f */ /* 0x000fe20003860000 */
[----:B---3--:R-:W-:-:S04]  /*0050*/  UISETP.NE.U32.AND UP0, UPT, UR8, URZ, UPT ;  /* 0x000000ff0800728c */ /* 0x008fc8000bf05070 */
[----:B------:R-:W-:Y:S01]  /*0060*/  UISETP.NE.AND.EX UP0, UPT, UR9, URZ, UPT, UP0 ;  /* 0x000000ff0900728c */ /* 0x000fe2000bf05300 */
[----:B--2---:R-:W-:-:S05]  /*0070*/  SHF.R.U32.HI R82, RZ, 0x5, R94 ;  /* 0x00000005ff527819 */ /* 0x004fca000001165e */
[----:B------:R-:W2:Y:S02]  /*0080*/  SHFL.IDX PT, R0, R82, RZ, 0x1f ;  /* 0x00001fff52007589 */ /* 0x000ea400000e0000 */
[----:B--2---:R-:W-:Y:S01]  /*0090*/  R2UR UR18, R0 ;  /* 0x00000000001272ca */ /* 0x004fe200000e0000 */
[----:B-1----:R-:W-:-:S14]  /*00a0*/  BRA.U UP0, `(.L_x_0) ;  /* 0x0000000100307547 */ /* 0x002fdc000b800000 */
[----:B------:R-:W1:Y:S02]  /*00b0*/  LDCU.64 UR4, c[0x0][0x888] ;  /* 0x00011100ff0477ac */ /* 0x000e640008000a00 */
[----:B-1----:R-:W-:-:S04]  /*00c0*/  UISETP.NE.U32.AND UP0, UPT, UR4, URZ, UPT ;  /* 0x000000ff0400728c */ /* 0x002fc8000bf05070 */
[----:B------:R-:W-:-:S09]  /*00d0*/  UISETP.NE.AND.EX UP0, UPT, UR5, URZ, UPT, UP0 ;  /* 0x000000ff0500728c */ /* 0x000fd2000bf05300 */
[----:B------:R-:W-:Y:S05]  /*00e0*/  BRA.U !UP0, `(.L_x_1) ;  /* 0x0000000108147547 */ /* 0x000fea000b800000 */
[----:B------:R-:W1:Y:S01]  /*00f0*/  LDC.64 R2, c[0x0][0x888] ;  /* 0x00022200ff027b82 */ /* 0x000e620000000a00 */
[----:B------:R-:W1:Y:S02]  /*0100*/  LDCU.64 UR4, c[0x0][0x358] ;  /* 0x00006b00ff0477ac */ /* 0x000e640008000a00 */
[----:B-1----:R1:W5:Y:S01]  /*0110*/  LDG.E R41, desc[UR4][R2.64] ;  /* 0x0000000402297981 */ /* 0x002362000c1e1900 */
[----:B------:R-:W-:Y:S01]  /*0120*/  HFMA2 R81, -RZ, RZ, 0, 5.9604644775390625e-08 ;  /* 0x00000001ff517431 */ /* 0x000fe200000001ff */
[----:B------:R-:W-:Y:S05]  /*0130*/  BRA `(.L_x_0) ;  /* 0x00000000000c7947 */ /* 0x000fea0003800000 */
.L_x_1:
[----:B------:R-:W1:Y:S01]  /*0140*/  LDCU UR4, c[0x0][0x880] ;  /* 0x00011000ff0477ac */ /* 0x000e620008000800 */
[----:B------:R-:W-:Y:S01]  /*0150*/  HFMA2 R81, -RZ, RZ, 0, 5.9604644775390625e-08 ;  /* 0x00000001ff517431 */ /* 0x000fe200000001ff */
[----:B-1----:R-:W-:-:S07]  /*0160*/  MOV R41, UR4 ;  /* 0x0000000400297c02 */ /* 0x002fce0008000f00 */
.L_x_0:
[----:B------:R-:W2:Y:S02]  /*0170*/  LDCU.64 UR4, c[0x0][0x8b0] ;  /* 0x00011600ff0477ac */ /* 0x000ea40008000a00 */
[----:B--2---:R-:W-:-:S04]  /*0180*/  UISETP.NE.U32.AND UP0, UPT, UR4, URZ, UPT ;  /* 0x000000ff0400728c */ /* 0x004fc8000bf05070 */
[----:B------:R-:W-:-:S09]  /*0190*/  UISETP.NE.AND.EX UP0, UPT, UR5, URZ, UPT, UP0 ;  /* 0x000000ff0500728c */ /* 0x000fd2000bf05300 */
[----:B------:R-:W-:Y:S05]  /*01a0*/  BRA.U UP0, `(.L_x_2) ;  /* 0x0000000100287547 */ /* 0x000fea000b800000 */
[----:B------:R-:W2:Y:S02]  /*01b0*/  LDCU.64 UR4, c[0x0][0x8a8] ;  /* 0x00011500ff0477ac */ /* 0x000ea40008000a00 */
[----:B--2---:R-:W-:-:S04]  /*01c0*/  UISETP.NE.U32.AND UP0, UPT, UR4, URZ, UPT ;  /* 0x000000ff0400728c */ /* 0x004fc8000bf05070 */
[----:B------:R-:W-:-:S09]  /*01d0*/  UISETP.NE.AND.EX UP0, UPT, UR5, URZ, UPT, UP0 ;  /* 0x000000ff0500728c */ /* 0x000fd2000bf05300 */
[----:B------:R-:W-:Y:S05]  /*01e0*/  BRA.U !UP0, `(.L_x_3) ;  /* 0x0000000108107547 */ /* 0x000fea000b800000 */
[----:B------:R-:W2:Y:S01]  /*01f0*/  LDC.64 R38, c[0x0][0x8a8] ;  /* 0x00022a00ff267b82 */ /* 0x000ea20000000a00 */
[----:B------:R-:W2:Y:S02]  /*0200*/  LDCU.64 UR4, c[0x0][0x358] ;  /* 0x00006b00ff0477ac */ /* 0x000ea40008000a00 */
[----:B--2---:R2:W5:Y:S01]  /*0210*/  LDG.E R38, desc[UR4][R38.64] ;  /* 0x0000000426267981 */ /* 0x004562000c1e1900 */
[----:B------:R-:W-:Y:S05]  /*0220*/  BRA `(.L_x_2) ;  /* 0x0000000000087947 */ /* 0x000fea0003800000 */
.L_x_3:
[----:B------:R-:W2:Y:S02]  /*0230*/  LDCU UR4, c[0x0][0x8a0] ;  /* 0x00011400ff0477ac */ /* 0x000ea40008000800 */
[----:B--2---:R-:W-:Y:S02]  /*0240*/  MOV R38, UR4 ;  /* 0x0000000400267c02 */ /* 0x004fe40008000f00 */
.L_x_2:
[----:B------:R-:W-:Y:S01]  /*0250*/  IMAD.U32 R0, RZ, RZ, UR18 ;  /* 0x00000012ff007e24 */ /* 0x000fe2000f8e00ff */
[----:B------:R-:W-:Y:S04]  /*0260*/  BSSY.RECONVERGENT B0, `(.L_x_4) ;  /* 0x000000c000007945 */ /* 0x000fe80003800200 */
[C---:B------:R-:W-:Y:S02]  /*0270*/  ISETP.NE.OR P1, PT, R0.reuse, 0x1, !P3 ;  /* 0x000000010000780c */ /* 0x040fe40005f25670 */
[----:B------:R-:W-:-:S11]  /*0280*/  ISETP.NE.OR P0, PT, R0, 0x3, !P3 ;  /* 0x000000030000780c */ /* 0x000fd60005f05670 */
[----:B------:R-:W-:Y:S05]  /*0290*/  @P1 BRA `(.L_x_5) ;  /* 0x0000000000201947 */ /* 0x000fea0003800000 */
[----:B------:R-:W3:Y:S02]  /*02a0*/  LDCU.64 UR4, c[0x0][0x348] ;  /* 0x00006900ff0477ac */ /* 0x000ee40008000a00 */
[----:B---3--:R-:W-:Y:S02]  /*02b0*/  UIADD3 UR6, UP1, UPT, UR4, 0x80, URZ ;  /* 0x0000008004067890 */ /* 0x008fe4000ff3e0ff */
[----:B------:R-:W-:Y:S02]  /*02c0*/  UIADD3 UR4, UP0, UPT, UR4, 0x180, URZ ;  /* 0x0000018004047890 */ /* 0x000fe4000ff1e0ff */
[----:B------:R-:W-:Y:S02]  /*02d0*/  UIADD3.X UR7, UPT, UPT, URZ, UR5, URZ, UP1, !UPT ;  /* 0x00000005ff077290 */ /* 0x000fe40008ffe4ff */
[----:B------:R-:W-:-:S07]  /*02e0*/  UIADD3.X UR5, UPT, UPT, URZ, UR5, URZ, UP0, !UPT ;  /* 0x00000005ff057290 */ /* 0x000fce00087fe4ff */
[----:B------:R3:W-:Y:S02]  /*02f0*/  UTMACCTL.PF [UR6] ;  /* 0x00000000060079b9 */ /* 0x0007e40008040000 */
[----:B------:R3:W-:Y:S02]  /*0300*/  UTMACCTL.PF [UR4] ;  /* 0x00000000040079b9 */ /* 0x0007e40008040000 */
[----:B---3--:R-:W-:Y:S01]  /*0310*/  NOP ;  /* 0x0000000000007918 */ /* 0x008fe20000000000 */
.L_x_5:
[----:B------:R-:W-:Y:S05]  /*0320*/  BSYNC.RECONVERGENT B0 ;  /* 0x0000000000007941 */ /* 0x000fea0003800200 */
.L_x_4:
[----:B------:R-:W-:Y:S04]  /*0330*/  BSSY.RECONVERGENT B0, `(.L_x_6) ;  /* 0x000000a000007945 */ /* 0x000fe80003800200 */
        /* <DEDUP_REMOVED lines=9> */
.L_x_7:
[----:B------:R-:W-:Y:S05]  /*03d0*/  BSYNC.RECONVERGENT B0 ;  /* 0x0000000000007941 */ /* 0x000fea0003800200 */
.L_x_6:
[----:B------:R-:W3:Y:S01]  /*03e0*/  LDCU.64 UR4, c[0x0][0x888] ;  /* 0x00011100ff0477ac */ /* 0x000ee20008000a00 */
[----:B------:R-:W-:Y:S02]  /*03f0*/  UISETP.EQ.U32.AND UP2, UPT, UR8, URZ, UPT ;  /* 0x000000ff0800728c */ /* 0x000fe4000bf42070 */
[----:B------:R-:W-:Y:S02]  /*0400*/  UPLOP3.LUT UP3, UPT, UPT, UPT, UPT, 0x80, 0x8 ;  /* 0x000000000008789c */ /* 0x000fe40003f6f070 */
[----:B---3--:R-:W-:-:S04]  /*0410*/  UISETP.NE.U32.AND UP0, UPT, UR4, URZ, UPT ;  /* 0x000000ff0400728c */ /* 0x008fc8000bf05070 */
[----:B------:R-:W-:-:S04]  /*0420*/  UISETP.NE.AND.EX UP1, UPT, UR5, URZ, UPT, UP0 ;  /* 0x000000ff0500728c */ /* 0x000fc8000bf25300 */
[----:B------:R-:W-:-:S04]  /*0430*/  UISETP.EQ.OR.EX UP4, UPT, UR9, URZ, !UP1, UP2 ;  /* 0x000000ff0900728c */ /* 0x000fc8000cf82720 */
[----:B------:R-:W-:-:S06]  /*0440*/  UP2UR UR4, UPR, URZ, 0x10 ;  /* 0x00000010ff047883 */ /* 0x000fcc0008000000 */
[----:B------:R-:W-:Y:S01]  /*0450*/  MOV R85, UR4 ;  /* 0x0000000400557c02 */ /* 0x000fe20008000f00 */
[----:B------:R-:W-:Y:S06]  /*0460*/  BRA.U !UP4, `(.L_x_8) ;  /* 0x000000010c207547 */ /* 0x000fec000b800000 */
[----:B------:R-:W-:Y:S01]  /*0470*/  UISETP.NE.U32.AND UP2, UPT, UR8, URZ, UPT ;  /* 0x000000ff0800728c */ /* 0x000fe2000bf45070 */
[----:B-----5:R-:W-:Y:S01]  /*0480*/  FSETP.NEU.AND P0, PT, R41, RZ, PT ;  /* 0x000000ff2900720b */ /* 0x020fe20003f0d000 */
[----:B------:R-:W-:Y:S02]  /*0490*/  USEL UR4, URZ, 0xffffffff, UP1 ;  /* 0xffffffffff047887 */ /* 0x000fe40008800000 */
[----:B------:R-:W-:-:S10]  /*04a0*/  UISETP.NE.AND.EX UP2, UPT, UR9, URZ, UPT, UP2 ;  /* 0x000000ff0900728c */ /* 0x000fd4000bf45320 */
[----:B------:R-:W-:Y:S01]  /*04b0*/  VOTEU.ANY UP0, P0 ;  /* 0x0000000000ff7886 */ /* 0x000fe20000000100 */
[----:B------:R-:W-:-:S04]  /*04c0*/  @!UP2 USEL UR4, URZ, 0xffffffff, UP0 ;  /* 0xffffffffff04a887 */ /* 0x000fc80008000000 */
[----:B------:R-:W-:-:S04]  /*04d0*/  ULOP3.LUT UR4, UR4, 0x1, URZ, 0xc0, !UPT ;  /* 0x0000000104047892 */ /* 0x000fc8000f8ec0ff */
[----:B------:R-:W-:-:S11]  /*04e0*/  UISETP.NE.U32.AND UP3, UPT, UR4, 0x1, UPT ;  /* 0x000000010400788c */ /* 0x000fd6000bf65070 */
.L_x_8:
[----:B-1----:R-:W1:Y:S01]  /*04f0*/  SHFL.IDX PT, R2, R82, RZ, 0x1f ;  /* 0x00001fff52027589 */ /* 0x002e6200000e0000 */
[----:B------:R-:W-:Y:S01]  /*0500*/  UISETP.NE.AND UP6, UPT, UR18, 0x2, UPT ;  /* 0x000000021200788c */ /* 0x000fe2000bfc5270 */
[----:B-1----:R-:W-:-:S13]  /*0510*/  ISETP.NE.AND P0, PT, R2, RZ, PT ;  /* 0x000000ff0200720c */ /* 0x002fda0003f05270 */
[----:B------:R-:W-:Y:S05]  /*0520*/  @P0 BRA `(.L_x_9) ;  /* 0x0000000000580947 */ /* 0x000fea0003800000 */
[----:B------:R-:W1:Y:S01]  /*0530*/  S2UR UR4, SR_CgaCtaId ;  /* 0x00000000000479c3 */ /* 0x000e620000008800 */
[----:B------:R-:W-:Y:S01]  /*0540*/  UMOV UR5, 0x400 ;  /* 0x0000040000057882 */ /* 0x000fe20000000000 */
[----:B------:R-:W-:Y:S01]  /*0550*/  UMOV UR8, 0x1 ;  /* 0x0000000100087882 */ /* 0x000fe20000000000 */
[----:B------:R-:W-:Y:S01]  /*0560*/  UMOV UR6, 0x2 ;  /* 0x0000000200067882 */ /* 0x000fe20000000000 */
[----:B------:R-:W-:-:S04]  /*0570*/  UIADD3 UR8, UPT, UPT, -UR8, 0x100000, URZ ;  /* 0x0010000008087890 */ /* 0x000fc8000fffe1ff */
[----:B------:R-:W-:Y:S02]  /*0580*/  USHF.L.U32 UR9, UR8, 0xb, URZ ;  /* 0x0000000b08097899 */ /* 0x000fe400080006ff */
[----:B------:R-:W-:Y:S02]  /*0590*/  USHF.L.U32 UR8, UR8, 0x1, URZ ;  /* 0x0000000108087899 */ /* 0x000fe400080006ff */
[----:B------:R-:W-:-:S04]  /*05a0*/  UIADD3 UR6, UPT, UPT, -UR6, 0x100000, URZ ;  /* 0x0010000006067890 */ /* 0x000fc8000fffe1ff */
[----:B------:R-:W-:Y:S02]  /*05b0*/  USHF.L.U32 UR7, UR6, 0xb, URZ ;  /* 0x0000000b06077899 */ /* 0x000fe400080006ff */
[----:B------:R-:W-:Y:S01]  /*05c0*/  USHF.L.U32 UR6, UR6, 0x1, URZ ;  /* 0x0000000106067899 */ /* 0x000fe200080006ff */
[----:B------:R-:W-:Y:S01]  /*05d0*/  ELECT P0, URZ, PT ;  /* 0x0000000000ff782f */ /* 0x000fe20003800000 */
[----:B-1----:R-:W-:Y:S01]  /*05e0*/  ULEA UR4, UR4, UR5, 0x18 ;  /* 0x0000000504047291 */ /* 0x002fe2000f8ec0ff */
[----:B------:R-:W1:Y:S11]  /*05f0*/  FENCE.VIEW.ASYNC.S ;  /* 0x00000000000073c6 */ /* 0x000e760000000000 */
[----:B-1----:R1:W3:Y:S01]  /*0600*/  SYNCS.EXCH.64 URZ, [UR4], UR8 ;  /* 0x0000000804ff75b2 */ /* 0x0022e20008000100 */
[----:B------:R1:W4:Y:S01]  /*0610*/  SYNCS.EXCH.64 URZ, [UR4+0x20], UR6 ;  /* 0x0000200604ff75b2 */ /* 0x0003220008000100 */
[----:B------:R1:W1:Y:S01]  /*0620*/  SYNCS.EXCH.64 URZ, [UR4+0x8], UR8 ;  /* 0x0000080804ff75b2 */ /* 0x0002620008000100 */
[----:B------:R1:W1:Y:S01]  /*0630*/  SYNCS.EXCH.64 URZ, [UR4+0x28], UR6 ;  /* 0x0000280604ff75b2 */ /* 0x0002620008000100 */
[----:B------:R1:W1:Y:S01]  /*0640*/  SYNCS.EXCH.64 URZ, [UR4+0x10], UR8 ;  /* 0x0000100804ff75b2 */ /* 0x0002620008000100 */
[----:B------:R1:W1:Y:S01]  /*0650*/  SYNCS.EXCH.64 URZ, [UR4+0x30], UR6 ;  /* 0x0000300604ff75b2 */ /* 0x0002620008000100 */
[----:B------:R1:W1:Y:S01]  /*0660*/  SYNCS.EXCH.64 URZ, [UR4+0x18], UR8 ;  /* 0x0000180804ff75b2 */ /* 0x0002620008000100 */
[----:B------:R1:W1:Y:S01]  /*0670*/  SYNCS.EXCH.64 URZ, [UR4+0x38], UR6 ;  /* 0x0000380604ff75b2 */ /* 0x0002620008000100 */
[----:B------:R-:W-:Y:S01]  /*0680*/  NOP ;  /* 0x0000000000007918 */ /* 0x000fe20000000000 */
.L_x_9:
[----:B------:R-:W2:Y:S01]  /*0690*/  SHFL.IDX PT, R2, R82, RZ, 0x1f ;  /* 0x00001fff52027589 */ /* 0x000ea200000e0000 */
[----:B------:R-:W-:Y:S01]  /*06a0*/  NOP ;  /* 0x0000000000007918 */ /* 0x000fe20000000000 */
[----:B--2---:R-:W-:-:S13]  /*06b0*/  ISETP.NE.AND P0, PT, R2, 0x1, PT ;  /* 0x000000010200780c */ /* 0x004fda0003f05270 */
[----:B------:R-:W-:Y:S05]  /*06c0*/  @P0 BRA `(.L_x_10) ;  /* 0x0000000000580947 */ /* 0x000fea0003800000 */
[----:B-1----:R-:W1:Y:S01]  /*06d0*/  S2UR UR4, SR_CgaCtaId ;  /* 0x00000000000479c3 */ /* 0x002e620000008800 */
        /* <DEDUP_REMOVED lines=12> */
[----:B-1----:R2:W1:Y:S01]  /*07a0*/  SYNCS.EXCH.64 URZ, [UR4+0x40], UR8 ;  /* 0x0000400804ff75b2 */ /* 0x0024620008000100 */
[----:B------:R2:W1:Y:S01]  /*07b0*/  SYNCS.EXCH.64 URZ, [UR4+0x60], UR6 ;  /* 0x0000600604ff75b2 */ /* 0x0004620008000100 */
[----:B------:R2:W1:Y:S01]  /*07c0*/  SYNCS.EXCH.64 URZ, [UR4+0x48], UR8 ;  /* 0x0000480804ff75b2 */ /* 0x0004620008000100 */
[----:B------:R2:W1:Y:S01]  /*07d0*/  SYNCS.EXCH.64 URZ, [UR4+0x68], UR6 ;  /* 0x0000680604ff75b2 */ /* 0x0004620008000100 */
[----:B------:R2:W1:Y:S01]  /*07e0*/  SYNCS.EXCH.64 URZ, [UR4+0x50], UR8 ;  /* 0x0000500804ff75b2 */ /* 0x0004620008000100 */
[----:B------:R2:W1:Y:S01]  /*07f0*/  SYNCS.EXCH.64 URZ, [UR4+0x70], UR6 ;  /* 0x0000700604ff75b2 */ /* 0x0004620008000100 */
[----:B------:R2:W1:Y:S01]  /*0800*/  SYNCS.EXCH.64 URZ, [UR4+0x58], UR8 ;  /* 0x0000580804ff75b2 */ /* 0x0004620008000100 */
[----:B------:R2:W1:Y:S02]  /*0810*/  SYNCS.EXCH.64 URZ, [UR4+0x78], UR6 ;  /* 0x0000780604ff75b2 */ /* 0x0004640008000100 */
[----:B--2---:R-:W-:Y:S01]  /*0820*/  NOP ;  /* 0x0000000000007918 */ /* 0x004fe20000000000 */
.L_x_10:
[----:B------:R-:W2:Y:S01]  /*0830*/  SHFL.IDX PT, R2, R82, RZ, 0x1f ;  /* 0x00001fff52027589 */ /* 0x000ea200000e0000 */
[----:B------:R-:W-:Y:S01]  /*0840*/  NOP ;  /* 0x0000000000007918 */ /* 0x000fe20000000000 */
[----:B--2---:R-:W-:-:S13]  /*0850*/  ISETP.NE.AND P0, PT, R2, 0x3, PT ;  /* 0x000000030200780c */ /* 0x004fda0003f05270 */
[----:B------:R-:W-:Y:S05]  /*0860*/  @P0 BRA `(.L_x_11) ;  /* 0x0000000000300947 */ /* 0x000fea0003800000 */
[----:B-1----:R-:W1:Y:S01]  /*0870*/  S2UR UR4, SR_CgaCtaId ;  /* 0x00000000000479c3 */ /* 0x002e620000008800 */
[----:B------:R-:W-:Y:S01]  /*0880*/  UMOV UR6, 0x400 ;  /* 0x0000040000067882 */ /* 0x000fe20000000000 */
[----:B------:R-:W-:Y:S01]  /*0890*/  UMOV UR5, 0x20 ;  /* 0x0000002000057882 */ /* 0x000fe20000000000 */
[----:B------:R-:W-:Y:S01]  /*08a0*/  ELECT P0, URZ, PT ;  /* 0x0000000000ff782f */ /* 0x000fe20003800000 */
[----:B-1----:R-:W-:Y:S02]  /*08b0*/  ULEA UR6, UR4, UR6, 0x18 ;  /* 0x0000000604067291 */ /* 0x002fe4000f8ec0ff */
[----:B------:R-:W-:-:S04]  /*08c0*/  UIADD3 UR4, UPT, UPT, -UR5, 0x100000, URZ ;  /* 0x0010000005047890 */ /* 0x000fc8000fffe1ff */
[----:B------:R-:W-:Y:S02]  /*08d0*/  USHF.L.U32 UR5, UR4, 0xb, URZ ;  /* 0x0000000b04057899 */ /* 0x000fe400080006ff */
[----:B------:R-:W-:Y:S01]  /*08e0*/  USHF.L.U32 UR4, UR4, 0x1, URZ ;  /* 0x0000000104047899 */ /* 0x000fe200080006ff */
[----:B------:R-:W1:Y:S11]  /*08f0*/  FENCE.VIEW.ASYNC.S ;  /* 0x00000000000073c6 */ /* 0x000e760000000000 */
[----:B-1----:R2:W1:Y:S01]  /*0900*/  SYNCS.EXCH.64 URZ, [UR6+0x80], UR4 ;  /* 0x0000800406ff75b2 */ /* 0x0024620008000100 */
[----:B------:R2:W1:Y:S02]  /*0910*/  SYNCS.EXCH.64 URZ, [UR6+0x88], UR4 ;  /* 0x0000880406ff75b2 */ /* 0x0004640008000100 */
[----:B--2---:R-:W-:Y:S01]  /*0920*/  NOP ;  /* 0x0000000000007918 */ /* 0x004fe20000000000 */
.L_x_11:
[----:B------:R-:W2:Y:S01]  /*0930*/  SHFL.IDX PT, R2, R82, RZ, 0x1f ;  /* 0x00001fff52027589 */ /* 0x000ea200000e0000 */
[----:B------:R-:W-:Y:S01]  /*0940*/  NOP ;  /* 0x0000000000007918 */ /* 0x000fe20000000000 */
[----:B--2---:R-:W-:-:S13]  /*0950*/  ISETP.NE.AND P0, PT, R2, 0x4, PT ;  /* 0x000000040200780c */ /* 0x004fda0003f05270 */
[----:B------:R-:W-:Y:S05]  /*0960*/  @P0 BRA `(.L_x_12) ;  /* 0x00000000004c0947 */ /* 0x000fea0003800000 */
[----:B-1----:R-:W1:Y:S01]  /*0970*/  S2UR UR6, SR_CgaCtaId ;  /* 0x00000000000679c3 */ /* 0x002e620000008800 */
[----:B------:R-:W-:Y:S01]  /*0980*/  UMOV UR4, 0x1e0 ;  /* 0x000001e000047882 */ /* 0x000fe20000000000 */
[----:B------:R-:W-:Y:S01]  /*0990*/  UMOV UR5, 0x400 ;  /* 0x0000040000057882 */ /* 0x000fe20000000000 */
[----:B------:R-:W-:Y:S01]  /*09a0*/  USEL UR4, UR4, 0x1a0, UP3 ;  /* 0x000001a004047887 */ /* 0x000fe20009800000 */
[----:B------:R-:W-:Y:S01]  /*09b0*/  UMOV UR8, 0x1 ;  /* 0x0000000100087882 */ /* 0x000fe20000000000 */
[----:B------:R-:W-:Y:S01]  /*09c0*/  ELECT P0, URZ, PT ;  /* 0x0000000000ff782f */ /* 0x000fe20003800000 */
[----:B------:R-:W-:-:S04]  /*09d0*/  UIADD3 UR8, UPT, UPT, -UR8, 0x100000, URZ ;  /* 0x0010000008087890 */ /* 0x000fc8000fffe1ff */
[----:B------:R-:W-:Y:S02]  /*09e0*/  USHF.L.U32 UR9, UR8, 0xb, URZ ;  /* 0x0000000b08097899 */ /* 0x000fe400080006ff */
[----:B------:R-:W-:Y:S02]  /*09f0*/  USHF.L.U32 UR8, UR8, 0x1, URZ ;  /* 0x0000000108087899 */ /* 0x000fe400080006ff */
[----:B-1----:R-:W-:Y:S02]  /*0a00*/  ULEA UR6, UR6, UR5, 0x18 ;  /* 0x0000000506067291 */ /* 0x002fe4000f8ec0ff */
[----:B------:R-:W-:-:S04]  /*0a10*/  UIADD3 UR4, UPT, UPT, -UR4, 0x100000, URZ ;  /* 0x0010000004047890 */ /* 0x000fc8000fffe1ff */
[----:B------:R-:W-:Y:S02]  /*0a20*/  USHF.L.U32 UR5, UR4, 0xb, URZ ;  /* 0x0000000b04057899 */ /* 0x000fe400080006ff */
[----:B------:R-:W-:Y:S01]  /*0a30*/  USHF.L.U32 UR4, UR4, 0x1, URZ ;  /* 0x0000000104047899 */ /* 0x000fe200080006ff */
[----:B------:R-:W1:Y:S03]  /*0a40*/  FENCE.VIEW.ASYNC.S ;  /* 0x00000000000073c6 */ /* 0x000e660000000000 */
[----:B-1----:R2:W1:Y:S08]  /*0a50*/  SYNCS.EXCH.64 URZ, [UR6+0x90], UR8 ;  /* 0x0000900806ff75b2 */ /* 0x0024700008000100 */
[----:B------:R2:W1:Y:S01]  /*0a60*/  SYNCS.EXCH.64 URZ, [UR6+0xa0], UR4 ;  /* 0x0000a00406ff75b2 */ /* 0x0004620008000100 */
[----:B------:R2:W1:Y:S01]  /*0a70*/  SYNCS.EXCH.64 URZ, [UR6+0x98], UR8 ;  /* 0x0000980806ff75b2 */ /* 0x0004620008000100 */
[----:B------:R2:W1:Y:S02]  /*0a80*/  SYNCS.EXCH.64 URZ, [UR6+0xa8], UR4 ;  /* 0x0000a80406ff75b2 */ /* 0x0004640008000100 */
[----:B--2---:R-:W-:Y:S01]  /*0a90*/  NOP ;  /* 0x0000000000007918 */ /* 0x004fe20000000000 */
.L_x_12:
        /* <DEDUP_REMOVED lines=26> */
.L_x_13:
[----:B------:R-:W2:Y:S01]  /*0c40*/  SHFL.IDX PT, R2, R82, RZ, 0x1f ;  /* 0x00001fff52027589 */ /* 0x000ea200000e0000 */
[----:B------:R-:W-:Y:S01]  /*0c50*/  NOP ;  /* 0x0000000000007918 */ /* 0x000fe20000000000 */
[----:B--2---:R-:W-:-:S13]  /*0c60*/  ISETP.NE.AND P0, PT, R2, 0x3, PT ;  /* 0x000000030200780c */ /* 0x004fda0003f05270 */
[----:B------:R-:W-:Y:S05]  /*0c70*/  @P0 BRA `(.L_x_14) ;  /* 0x0000000000380947 */ /* 0x000fea0003800000 */
[----:B------:R-:W2:Y:S01]  /*0c80*/  S2UR UR5, SR_CgaCtaId ;  /* 0x00000000000579c3 */ /* 0x000ea20000008800 */
[----:B-1----:R-:W-:Y:S01]  /*0c90*/  UMOV UR4, 0x400 ;  /* 0x0000040000047882 */ /* 0x002fe20000000000 */
[----:B------:R-:W-:Y:S01]  /*0ca0*/  UMOV UR6, 0x20 ;  /* 0x0000002000067882 */ /* 0x000fe20000000000 */
[----:B------:R-:W-:Y:S01]  /*0cb0*/  ELECT P0, URZ, PT ;  /* 0x0000000000ff782f */ /* 0x000fe20003800000 */
[----:B------:R-:W-:-:S04]  /*0cc0*/  UIADD3 UR6, UPT, UPT, -UR6, 0x100000, URZ ;  /* 0x0010000006067890 */ /* 0x000fc8000fffe1ff */
[----:B------:R-:W-:Y:S02]  /*0cd0*/  USHF.L.U32 UR7, UR6, 0xb, URZ ;  /* 0x0000000b06077899 */ /* 0x000fe400080006ff */
[----:B------:R-:W-:Y:S02]  /*0ce0*/  USHF.L.U32 UR6, UR6, 0x1, URZ ;  /* 0x0000000106067899 */ /* 0x000fe400080006ff */
[----:B--2---:R-:W-:Y:S01]  /*0cf0*/  ULEA UR4, UR5, UR4, 0x18 ;  /* 0x0000000405047291 */ /* 0x004fe2000f8ec0ff */
[----:B------:R-:W1:Y:S11]  /*0d00*/  FENCE.VIEW.ASYNC.S ;  /* 0x00000000000073c6 */ /* 0x000e760000000000 */
[----:B-1----:R2:W1:Y:S01]  /*0d10*/  SYNCS.EXCH.64 URZ, [UR4+0xf0], UR6 ;  /* 0x0000f00604ff75b2 */ /* 0x0024620008000100 */
[----:B------:R2:W1:Y:S01]  /*0d20*/  SYNCS.EXCH.64 URZ, [UR4+0x100], UR6 ;  /* 0x0001000604ff75b2 */ /* 0x0004620008000100 */
[----:B------:R2:W1:Y:S01]  /*0d30*/  SYNCS.EXCH.64 URZ, [UR4+0xf8], UR6 ;  /* 0x0000f80604ff75b2 */ /* 0x0004620008000100 */
[----:B------:R2:W1:Y:S02]  /*0d40*/  SYNCS.EXCH.64 URZ, [UR4+0x108], UR6 ;  /* 0x0001080604ff75b2 */ /* 0x0004640008000100 */
[----:B--2---:R-:W-:Y:S01]  /*0d50*/  NOP ;  /* 0x0000000000007918 */ /* 0x004fe20000000000 */
.L_x_14:
[----:B-1----:R-:W1:Y:S01]  /*0d60*/  LDCU UR4, c[0x0][0x36c] ;  /* 0x00006d80ff0477ac */ /* 0x002e620008000800 */
[----:B------:R-:W-:Y:S01]  /*0d70*/  ISETP.NE.OR P3, PT, R0, 0x2, !P3 ;  /* 0x000000020000780c */ /* 0x000fe20005f65670 */
[----:B------:R-:W-:Y:S01]  /*0d80*/  NOP ;  /* 0x0000000000007918 */ /* 0x000fe20000000000 */
[----:B------:R-:W-:Y:S01]  /*0d90*/  LOP3.LUT R0, R94, 0x1f, RZ, 0xc0, !PT ;  /* 0x0000001f5e007812 */ /* 0x000fe200078ec0ff */
[----:B------:R-:W-:Y:S02]  /*0da0*/  UISETP.NE.AND UP4, UPT, UR18, URZ, UPT ;  /* 0x000000ff1200728c */ /* 0x000fe4000bf85270 */
[----:B-1----:R-:W-:-:S09]  /*0db0*/  UISETP.EQ.U32.AND UP5, UPT, UR4, 0x1, UPT ;  /* 0x000000010400788c */ /* 0x002fd2000bfa2070 */
[----:B------:R-:W-:Y:S05]  /*0dc0*/  BRA.U !UP5, `(.L_x_15) ;  /* 0x000000010d087547 */ /* 0x000fea000b800000 */
[----:B---34-:R-:W-:Y:S01]  /*0dd0*/  UCGABAR_ARV ;  /* 0x00000000000079c7 */ /* 0x018fe20008000000 */
[----:B------:R-:W-:Y:S05]  /*0de0*/  BRA `(.L_x_16) ;  /* 0x0000000000047947 */ /* 0x000fea0003800000 */
.L_x_15:
[----:B---34-:R-:W-:Y:S01]  /*0df0*/  NOP ;  /* 0x0000000000007918 */ /* 0x018fe20000000000 */
.L_x_16:
[----:B------:R-:W1:Y:S01]  /*0e00*/  S2UR UR30, SR_CTAID.X ;  /* 0x00000000001e79c3 */ /* 0x000e620000002500 */
[----:B------:R-:W-:-:S05]  /*0e10*/  CS2R.32 R84, SR_CgaSize ;  /* 0x0000000000547805 */ /* 0x000fca0000008a00 */
[----:B------:R-:W-:-:S05]  /*0e20*/  IMAD R84, R84, -0xa0, RZ ;  /* 0xffffff6054547824 */ /* 0x000fca00078e02ff */
[----:B------:R-:W-:-:S14]  /*0e30*/  R2UR UR5, R84 ;  /* 0x00000000540572ca */ /* 0x000fdc00000e0000 */
[----:B------:R-:W2:Y:S01]  /*0e40*/  LDCU UR5, c[0x0][UR5+0x2b0] ;  /* 0x00005600050577ac */ /* 0x000ea20008000800 */
[----:B------:R-:W-:-:S05]  /*0e50*/  CS2R.32 R84, SR_CgaSize ;  /* 0x0000000000547805 */ /* 0x000fca0000008a00 */
[----:B------:R-:W-:-:S05]  /*0e60*/  IMAD R84, R84, -0xa0, RZ ;  /* 0xffffff6054547824 */ /* 0x000fca00078e02ff */
[----:B------:R-:W-:-:S14]  /*0e70*/  R2UR UR4, R84 ;  /* 0x00000000540472ca */ /* 0x000fdc00000e0000 */
[----:B------:R-:W3:Y:S01]  /*0e80*/  LDCU UR4, c[0x0][UR4+0x2b4] ;  /* 0x00005680040477ac */ /* 0x000ee20008000800 */
[----:B------:R-:W4:Y:S01]  /*0e90*/  S2UR UR31, SR_CTAID.Y ;  /* 0x00000000001f79c3 */ /* 0x000f220000002600 */
[----:B------:R-:W-:-:S05]  /*0ea0*/  CS2R.32 R84, SR_CgaSize ;  /* 0x0000000000547805 */ /* 0x000fca0000008a00 */
[----:B------:R-:W-:-:S05]  /*0eb0*/  IMAD R84, R84, -0xa0, RZ ;  /* 0xffffff6054547824 */ /* 0x000fca00078e02ff */
[----:B------:R-:W-:-:S14]  /*0ec0*/  R2UR UR7, R84 ;  /* 0x00000000540772ca */ /* 0x000fdc00000e0000 */
[----:B------:R-:W3:Y:S01]  /*0ed0*/  LDCU UR7, c[0x0][UR7+0x2a0] ;  /* 0x00005400070777ac */ /* 0x000ee20008000800 */
[----:B------:R-:W-:-:S05]  /*0ee0*/  CS2R.32 R84, SR_CgaSize ;  /* 0x0000000000547805 */ /* 0x000fca0000008a00 */
[----:B------:R-:W-:-:S05]  /*0ef0*/  IMAD R84, R84, -0xa0, RZ ;  /* 0xffffff6054547824 */ /* 0x000fca00078e02ff */
[----:B------:R-:W-:-:S14]  /*0f00*/  R2UR UR8, R84 ;  /* 0x00000000540872ca */ /* 0x000fdc00000e0000 */
[----:B------:R-:W3:Y:S01]  /*0f10*/  LDCU UR8, c[0x0][UR8+0x2a4] ;  /* 0x00005480080877ac */ /* 0x000ee20008000800 */
[----:B------:R-:W3:Y:S01]  /*0f20*/  S2UR UR9, SR_CgaCtaId ;  /* 0x00000000000979c3 */ /* 0x000ee20000008800 */
[----:B------:R-:W3:Y:S01]  /*0f30*/  LDCU UR19, c[0x0][0xb24] ;  /* 0x00016480ff1377ac */ /* 0x000ee20008000800 */
[----:B------:R-:W3:Y:S01]  /*0f40*/  LDCU UR42, c[0x0][0xb24] ;  /* 0x00016480ff2a77ac */ /* 0x000ee20008000800 */
[----:B-1----:R-:W-:Y:S01]  /*0f50*/  I2FP.F32.U32 R3, UR30 ;  /* 0x0000001e00037c45 */ /* 0x002fe20008201000 */
[----:B------:R-:W1:Y:S04]  /*0f60*/  LDCU UR22, c[0x0][0xb30] ;  /* 0x00016600ff1677ac */ /* 0x000e680008000800 */
[----:B--2---:R-:W-:Y:S01]  /*0f70*/  FMUL R3, R3, UR5 ;  /* 0x0000000503037c20 */ /* 0x004fe20008400000 */
[----:B----4-:R-:W-:-:S05]  /*0f80*/  I2FP.F32.U32 R2, UR31 ;  /* 0x0000001f00027c45 */ /* 0x010fca0008201000 */
[----:B------:R-:W2:Y:S01]  /*0f90*/  F2I.U32.TRUNC.NTZ R3, R3 ;  /* 0x0000000300037305 */ /* 0x000ea2000020f000 */
[----:B---3--:R-:W-:Y:S01]  /*0fa0*/  FMUL R2, R2, UR4 ;  /* 0x0000000402027c20 */ /* 0x008fe20008400000 */
[----:B------:R-:W-:-:S06]  /*0fb0*/  USHF.L.U32 UR28, UR9, 0xc, URZ ;  /* 0x0000000c091c7899 */ /* 0x000fcc00080006ff */
[----:B------:R-:W3:Y:S01]  /*0fc0*/  F2I.U32.TRUNC.NTZ R2, R2 ;  /* 0x0000000200027305 */ /* 0x000ee2000020f000 */
[----:B------:R-:W-:Y:S01]  /*0fd0*/  ULOP3.LUT UR28, UR28, 0x1000, URZ, 0xc0, !UPT ;  /* 0x000010001c1c7892 */ /* 0x000fe2000f8ec0ff */
[----:B--2---:R-:W-:Y:S02]  /*0fe0*/  R2UR UR4, R3 ;  /* 0x00000000030472ca */ /* 0x004fe400000e0000 */
[----:B---3--:R-:W-:Y:S02]  /*0ff0*/  R2UR UR6, R2 ;  /* 0x00000000020672ca */ /* 0x008fe400000e0000 */
[----:B------:R-:W-:-:S09]  /*1000*/  PRMT R2, RZ, 0x7610, R2 ;  /* 0x00007610ff027816 */ /* 0x000fd20000000002 */
[----:B------:R-:W-:-:S04]  /*1010*/  UIADD3 UR5, UPT, UPT, -UR4, URZ, URZ ;  /* 0x000000ff04057290 */ /* 0x000fc8000fffe1ff */
[----:B------:R-:W-:Y:S02]  /*1020*/  UIMAD UR5, UR7, UR5, UR30 ;  /* 0x00000005070572a4 */ /* 0x000fe4000f8e021e */
[----:B------:R-:W-:-:S04]  /*1030*/  UIADD3 UR4, UPT, UPT, -UR6, URZ, URZ ;  /* 0x000000ff06047290 */ /* 0x000fc8000fffe1ff */
[----:B------:R-:W-:Y:S01]  /*1040*/  IMAD.U32 R84, RZ, RZ, UR5 ;  /* 0x00000005ff547e24 */ /* 0x000fe2000f8e00ff */
[----:B------:R-:W-:-:S06]  /*1050*/  UIMAD UR4, UR8, UR4, UR31 ;  /* 0x00000004080472a4 */ /* 0x000fcc000f8e021f */
[----:B------:R-:W-:Y:S01]  /*1060*/  IMAD.U32 R83, RZ, RZ, UR4 ;  /* 0x00000004ff537e24 */ /* 0x000fe2000f8e00ff */
[----:B-1----:R-:W-:Y:S06]  /*1070*/  BRA.U UP4, `(.L_x_17) ;  /* 0x00000001042c7547 */ /* 0x002fec000b800000 */
[----:B------:R-:W-:Y:S02]  /*1080*/  R2UR UR4, R83 ;  /* 0x00000000530472ca */ /* 0x000fe400000e0000 */
[----:B------:R-:W-:-:S11]  /*1090*/  R2UR UR6, R84 ;  /* 0x00000000540672ca */ /* 0x000fd600000e0000 */
[----:B------:R-:W-:-:S04]  /*10a0*/  UISETP.NE.AND UP0, UPT, UR4, URZ, UPT ;  /* 0x000000ff0400728c */ /* 0x000fc8000bf05270 */
[----:B------:R-:W-:-:S04]  /*10b0*/  UISETP.EQ.OR UP0, UPT, UR6, URZ, !UP0 ;  /* 0x000000ff0600728c */ /* 0x000fc8000c702670 */
[----:B------:R-:W-:Y:S02]  /*10c0*/  USEL UR5, URZ, 0x1, !UP0 ;  /* 0x00000001ff057887 */ /* 0x000fe4000c000000 */
[----:B------:R-:W-:-:S04]  /*10d0*/  UISETP.NE.AND UP0, UPT, UR4, URZ, UPT ;  /* 0x000000ff0400728c */ /* 0x000fc8000bf05270 */
[----:B------:R-:W-:Y:S02]  /*10e0*/  USEL UR4, URZ, 0x2, UP0 ;  /* 0x00000002ff047887 */ /* 0x000fe40008000000 */
[----:B------:R-:W-:-:S04]  /*10f0*/  UISETP.NE.AND UP0, UPT, UR6, 0x1, UPT ;  /* 0x000000010600788c */ /* 0x000fc8000bf05270 */
[----:B------:R-:W-:-:S04]  /*1100*/  USEL UR4, UR4, 0x2, UP0 ;  /* 0x0000000204047887 */ /* 0x000fc80008000000 */
[----:B------:R-:W-:-:S06]  /*1110*/  UIADD3 UR4, UPT, UPT, UR5, UR4, URZ ;  /* 0x0000000405047290 */ /* 0x000fcc000fffe0ff */
[----:B------:R-:W-:-:S07]  /*1120*/  IMAD.U32 R2, RZ, RZ, UR4 ;  /* 0x00000004ff027e24 */ /* 0x000fce000f8e00ff */
.L_x_17:
[----:B------:R-:W1:Y:S01]  /*1130*/  S2UR UR36, SR_CTAID.Z ;  /* 0x00000000002479c3 */ /* 0x000e620000002700 */
[----:B------:R-:W-:-:S09]  /*1140*/  UISETP.GE.AND UP0, UPT, UR19, 0x1, UPT ;  /* 0x000000011300788c */ /* 0x000fd2000bf06270 */
[----:B------:R-:W-:Y:S05]  /*1150*/  BRA.U !UP0, `(.L_x_18) ;  /* 0x0000000108d47547 */ /* 0x000fea000b800000 */
[----:B------:R-:W2:Y:S01]  /*1160*/  LDCU.128 UR12, c[0x0][0xb10] ;  /* 0x00016200ff0c77ac */ /* 0x000ea20008000c00 */
[----:B------:R-:W3:Y:S01]  /*1170*/  LDCU UR20, c[0x0][0xb0c] ;  /* 0x00016180ff1477ac */ /* 0x000ee20008000800 */
[----:B------:R-:W4:Y:S01]  /*1180*/  LDCU UR6, c[0x0][0x370] ;  /* 0x00006e00ff0677ac */ /* 0x000f220008000800 */
[----:B------:R-:W1:Y:S01]  /*1190*/  LDCU UR7, c[0x0][0x374] ;  /* 0x00006e80ff0777ac */ /* 0x000e620008000800 */
[----:B------:R-:W1:Y:S01]  /*11a0*/  LDCU UR21, c[0x0][0xb20] ;  /* 0x00016400ff1577ac */ /* 0x000e620008000800 */
[----:B--2---:R-:W-:Y:S02]  /*11b0*/  UIMAD.WIDE.U32 UR4, UR30, UR12, URZ ;  /* 0x0000000c1e0472a5 */ /* 0x004fe4000f8e00ff */
[----:B---3--:R-:W-:Y:S01]  /*11c0*/  UISETP.NE.AND UP0, UPT, UR20, 0x1, UPT ;  /* 0x000000011400788c */ /* 0x008fe2000bf05270 */
[----:B------:R-:W2:Y:S01]  /*11d0*/  LDCU.64 UR8, c[0x0][0xb28] ;  /* 0x00016500ff0877ac */ /* 0x000ea20008000a00 */
[----:B----4-:R-:W-:-:S03]  /*11e0*/  UIMAD.WIDE.U32 UR10, UR6, UR12, URZ ;  /* 0x0000000c060a72a5 */ /* 0x010fc6000f8e00ff */
[----:B------:R-:W-:Y:S01]  /*11f0*/  UMOV UR4, UR5 ;  /* 0x0000000500047c82 */ /* 0x000fe20008000000 */
[----:B------:R-:W-:Y:S02]  /*1200*/  UISETP.NE.AND UP2, UPT, UR19, 0x1, UPT ;  /* 0x000000011300788c */ /* 0x000fe4000bf45270 */
[----:B------:R-:W-:Y:S01]  /*1210*/  USHF.R.U32.HI UR4, URZ, UR13, UR4 ;  /* 0x0000000dff047299 */ /* 0x000fe20008011604 */
[----:B------:R-:W-:Y:S01]  /*1220*/  UMOV UR10, UR11 ;  /* 0x0000000b000a7c82 */ /* 0x000fe20008000000 */
[----:B------:R-:W-:Y:S02]  /*1230*/  UIMAD.WIDE.U32 UR16, UR31, UR15, URZ ;  /* 0x0000000f1f1072a5 */ /* 0x000fe4000f8e00ff */
[----:B------:R-:W-:Y:S02]  /*1240*/  USEL UR5, UR30, UR4, !UP0 ;  /* 0x000000041e057287 */ /* 0x000fe4000c000000 */
[----:B------:R-:W-:Y:S02]  /*1250*/  @UP0 USHF.R.U32.HI UR6, URZ, UR13, UR10 ;  /* 0x0000000dff060299 */ /* 0x000fe4000801160a */
[----:B------:R-:W-:-:S02]  /*1260*/  UISETP.NE.AND UP0, UPT, UR14, 0x1, UPT ;  /* 0x000000010e00788c */ /* 0x000fc4000bf05270 */
[----:B-1----:R-:W-:Y:S02]  /*1270*/  UIMAD.WIDE.U32 UR10, UR7, UR15, URZ ;  /* 0x0000000f070a72a5 */ /* 0x002fe4000f8e00ff */
[----:B--2---:R-:W-:Y:S01]  /*1280*/  UIMAD.WIDE.U32 UR12, UR6, UR8, URZ ;  /* 0x00000008060c72a5 */ /* 0x004fe2000f8e00ff */
[----:B------:R-:W-:Y:S02]  /*1290*/  UMOV UR4, UR17 ;  /* 0x0000001100047c82 */ /* 0x000fe40008000000 */
[----:B------:R-:W-:Y:S02]  /*12a0*/  USHF.R.U32.HI UR4, URZ, UR21, UR4 ;  /* 0x00000015ff047299 */ /* 0x000fe40008011604 */
[----:B------:R-:W-:Y:S02]  /*12b0*/  UMOV UR10, UR11 ;  /* 0x0000000b000a7c82 */ /* 0x000fe40008000000 */
[----:B------:R-:W-:Y:S01]  /*12c0*/  UMOV UR12, UR13 ;  /* 0x0000000d000c7c82 */ /* 0x000fe20008000000 */
[----:B------:R-:W-:-:S02]  /*12d0*/  @UP0 USHF.R.U32.HI UR7, URZ, UR21, UR10 ;  /* 0x00000015ff070299 */ /* 0x000fc4000801160a */
[----:B------:R-:W-:Y:S02]  /*12e0*/  USEL UR4, UR31, UR4, !UP0 ;  /* 0x000000041f047287 */ /* 0x000fe4000c000000 */
[----:B------:R-:W-:Y:S02]  /*12f0*/  UIMAD.WIDE.U32 UR10, UR7, UR8, URZ ;  /* 0x00000008070a72a5 */ /* 0x000fe4000f8e00ff */
[----:B------:R-:W-:Y:S02]  /*1300*/  @UP2 USHF.R.U32.HI UR6, URZ, UR9, UR12 ;  /* 0x00000009ff062299 */ /* 0x000fe4000801160c */
[----:B------:R-:W-:-:S03]  /*1310*/  UIMAD.WIDE.U32 UR12, UR4, UR8, URZ ;  /* 0x00000008040c72a5 */ /* 0x000fc6000f8e00ff */
[----:B------:R-:W-:Y:S02]  /*1320*/  UMOV UR10, UR11 ;  /* 0x0000000b000a7c82 */ /* 0x000fe40008000000 */
[----:B------:R-:W-:Y:S02]  /*1330*/  @UP2 USHF.R.U32.HI UR7, URZ, UR9, UR10 ;  /* 0x00000009ff072299 */ /* 0x000fe4000801160a */
[----:B------:R-:W-:Y:S02]  /*1340*/  UIMAD UR10, UR6, UR19, URZ ;  /* 0x00000013060a72a4 */ /* 0x000fe4000f8e02ff */
[----:B------:R-:W-:-:S04]  /*1350*/  UIMAD UR7, UR7, UR19, URZ ;  /* 0x00000013070772a4 */ /* 0x000fc8000f8e02ff */
[----:B------:R-:W-:-:S03]  /*1360*/  UISETP.GE.AND UP0, UPT, UR4, UR7, UPT ;  /* 0x000000070400728c */ /* 0x000fc6000bf06270 */
[----:B------:R-:W-:Y:S01]  /*1370*/  UMOV UR7, UR13 ;  /* 0x0000000d00077c82 */ /* 0x000fe20008000000 */
[----:B------:R-:W-:Y:S02]  /*1380*/  UISETP.GE.OR UP0, UPT, UR5, UR10, UP0 ;  /* 0x0000000a0500728c */ /* 0x000fe40008706670 */
[----:B------:R-:W-:Y:S02]  /*1390*/  UIMAD.WIDE.U32 UR10, UR5, UR8, URZ ;  /* 0x00000008050a72a5 */ /* 0x000fe4000f8e00ff */
[----:B------:R-:W-:Y:S02]  /*13a0*/  USHF.R.U32.HI UR7, URZ, UR9, UR7 ;  /* 0x00000009ff077299 */ /* 0x000fe40008011607 */
[----:B------:R-:W-:Y:S02]  /*13b0*/  UIADD3 UR10, UPT, UPT, -UR4, URZ, URZ ;  /* 0x000000ff040a7290 */ /* 0x000fe4000fffe1ff */
[----:B------:R-:W-:Y:S02]  /*13c0*/  USEL UR7, UR4, UR7, !UP2 ;  /* 0x0000000704077287 */ /* 0x000fe4000d000000 */
[----:B------:R-:W-:Y:S01]  /*13d0*/  UIMAD UR10, UR14, UR10, UR31 ;  /* 0x0000000a0e0a72a4 */ /* 0x000fe2000f8e021f */
[----:B------:R-:W-:Y:S01]  /*13e0*/  @!UP0 UMOV UR8, UR11 ;  /* 0x0000000b00088c82 */ /* 0x000fe20008000000 */
[----:B------:R-:W-:-:S02]  /*13f0*/  UIADD3 UR11, UPT, UPT, -UR5, URZ, URZ ;  /* 0x000000ff050b7290 */ /* 0x000fc4000fffe1ff */
[----:B------:R-:W-:Y:S02]  /*1400*/  @!UP0 USHF.R.U32.HI UR8, URZ, UR9, UR8 ;  /* 0x00000009ff088299 */ /* 0x000fe40008011608 */
[----:B------:R-:W-:Y:S02]  /*1410*/  UIADD3 UR9, UPT, UPT, -UR7, URZ, URZ ;  /* 0x000000ff07097290 */ /* 0x000fe4000fffe1ff */
[----:B------:R-:W-:Y:S02]  /*1420*/  @!UP0 USEL UR8, UR5, UR8, !UP2 ;  /* 0x0000000805088287 */ /* 0x000fe4000d000000 */
[----:B------:R-:W-:Y:S02]  /*1430*/  UIMAD UR9, UR19, UR9, UR4 ;  /* 0x00000009130972a4 */ /* 0x000fe4000f8e0204 */
[----:B------:R-:W-:Y:S02]  /*1440*/  @!UP0 UIADD3 UR7, UPT, UPT, UR7, -UR8, URZ ;  /* 0x8000000807078290 */ /* 0x000fe4000fffe0ff */
[----:B------:R-:W-:-:S02]  /*1450*/  @!UP0 UIMAD UR6, UR9, UR6, UR8 ;  /* 0x00000006090682a4 */ /* 0x000fc4000f8e0208 */
[----:B------:R-:W-:Y:S02]  /*1460*/  @!UP0 UIMAD UR4, UR7, UR19, UR5 ;  /* 0x00000013070482a4 */ /* 0x000fe4000f8e0205 */
[----:B------:R-:W-:Y:S02]  /*1470*/  UIMAD UR30, UR20, UR11, UR30 ;  /* 0x0000000b141e72a4 */ /* 0x000fe4000f8e021e */
[----:B------:R-:W-:Y:S01]  /*1480*/  UIMAD UR31, UR4, UR14, UR10 ;  /* 0x0000000e041f72a4 */ /* 0x000fe2000f8e020a */
[----:B------:R-:W-:Y:S02]  /*1490*/  @!UP0 UMOV UR5, UR6 ;  /* 0x0000000600058c82 */ /* 0x000fe40008000000 */
[----:B------:R-:W-:-:S12]  /*14a0*/  UIMAD UR30, UR5, UR20, UR30 ;  /* 0x00000014051e72a4 */ /* 0x000fd8000f8e021e */
.L_x_18:
[----:B------:R-:W-:-:S09]  /*14b0*/  UISETP.NE.AND UP0, UPT, UR22, 0x1, UPT ;  /* 0x000000011600788c */ /* 0x000fd2000bf05270 */
[----:B------:R-:W-:Y:S05]  /*14c0*/  BRA.U UP0, `(.L_x_19) ;  /* 0x0000000100407547 */ /* 0x000fea000b800000 */
[----:B------:R-:W2:Y:S01]  /*14d0*/  LDCU.128 UR8, c[0x0][0xb10] ;  /* 0x00016200ff0877ac */ /* 0x000ea20008000c00 */
[----:B------:R-:W3:Y:S01]  /*14e0*/  LDCU UR12, c[0x0][0xb0c] ;  /* 0x00016180ff0c77ac */ /* 0x000ee20008000800 */
[----:B------:R-:W4:Y:S01]  /*14f0*/  LDCU UR13, c[0x0][0xb20] ;  /* 0x00016400ff0d77ac */ /* 0x000f220008000800 */
[----:B--2---:R-:W-:Y:S02]  /*1500*/  UIMAD.WIDE.U32 UR4, UR30, UR8, URZ ;  /* 0x000000081e0472a5 */ /* 0x004fe4000f8e00ff */
[----:B------:R-:W-:Y:S02]  /*1510*/  UIMAD.WIDE.U32 UR6, UR31, UR11, URZ ;  /* 0x0000000b1f0672a5 */ /* 0x000fe4000f8e00ff */
[----:B---3--:R-:W-:Y:S02]  /*1520*/  UISETP.NE.AND UP0, UPT, UR12, 0x1, UPT ;  /* 0x000000010c00788c */ /* 0x008fe4000bf05270 */
[----:B------:R-:W-:-:S03]  /*1530*/  USHF.R.U32.HI UR5, URZ, UR9, UR5 ;  /* 0x00000009ff057299 */ /* 0x000fc60008011605 */
[----:B------:R-:W-:Y:S01]  /*1540*/  UMOV UR4, UR7 ;  /* 0x0000000700047c82 */ /* 0x000fe20008000000 */
[----:B------:R-:W-:Y:S02]  /*1550*/  USEL UR5, UR30, UR5, !UP0 ;  /* 0x000000051e057287 */ /* 0x000fe4000c000000 */
[----:B------:R-:W-:Y:S02]  /*1560*/  UISETP.NE.AND UP0, UPT, UR10, 0x1, UPT ;  /* 0x000000010a00788c */ /* 0x000fe4000bf05270 */
[----:B----4-:R-:W-:-:S04]  /*1570*/  USHF.R.U32.HI UR4, URZ, UR13, UR4 ;  /* 0x0000000dff047299 */ /* 0x010fc80008011604 */
[----:B------:R-:W-:-:S04]  /*1580*/  USEL UR4, UR31, UR4, !UP0 ;  /* 0x000000041f047287 */ /* 0x000fc8000c000000 */
[----:B------:R-:W-:Y:S02]  /*1590*/  UIADD3 UR6, UPT, UPT, UR5, -UR4, URZ ;  /* 0x8000000405067290 */ /* 0x000fe4000fffe0ff */
[----:B------:R-:W-:Y:S02]  /*15a0*/  UIADD3 UR4, UPT, UPT, -UR5, UR4, URZ ;  /* 0x0000000405047290 */ /* 0x000fe4000fffe1ff */
[----:B------:R-:W-:Y:S02]  /*15b0*/  UIMAD UR31, UR6, UR10, UR31 ;  /* 0x0000000a061f72a4 */ /* 0x000fe4000f8e021f */
[----:B------:R-:W-:-:S12]  /*15c0*/  UIMAD UR30, UR4, UR12, UR30 ;  /* 0x0000000c041e72a4 */ /* 0x000fd8000f8e021e */
.L_x_19:
[----:B------:R-:W-:Y:S01]  /*15d0*/  UISETP.NE.AND UP0, UPT, UR18, 0x2, UPT ;  /* 0x000000021200788c */ /* 0x000fe2000bf05270 */
[----:B------:R-:W-:Y:S09]  /*15e0*/  BRA.U !UP5, `(.L_x_20) ;  /* 0x000000010d0c7547 */ /* 0x000ff2000b800000 */
[----:B------:R-:W-:Y:S01]  /*15f0*/  UCGABAR_WAIT ;  /* 0x0000000000007dc7 */ /* 0x000fe20008000000 */
[----:B------:R-:W-:Y:S01]  /*1600*/  CCTL.IVALL ;  /* 0x00000000ff00798f */ /* 0x000fe20002000000 */
[----:B------:R-:W-:Y:S05]  /*1610*/  BRA `(.L_x_21) ;  /* 0x0000000000047947 */ /* 0x000fea0003800000 */
.L_x_20:
[----:B------:R-:W-:Y:S06]  /*1620*/  BAR.SYNC.DEFER_BLOCKING 0x0 ;  /* 0x0000000000007b1d */ /* 0x000fec0000010000 */
.L_x_21:
[----:B------:R-:W-:Y:S05]  /*1630*/  BRA.U UP0, `(.L_x_22) ;  /* 0x0000001100c87547 */ /* 0x000fea000b800000 */
[----:B------:R-:W2:Y:S01]  /*1640*/  LDCU UR6, c[0x0][0x38c] ;  /* 0x00007180ff0677ac */ /* 0x000ea20008000800 */
[----:B------:R-:W3:Y:S01]  /*1650*/  S2UR UR8, SR_CgaCtaId ;  /* 0x00000000000879c3 */ /* 0x000ee20000008800 */
[----:B------:R-:W-:Y:S01]  /*1660*/  PLOP3.LUT P1, PT, PT, PT, UP3, 0x80, 0x8 ;  /* 0x000000000008781c */ /* 0x000fe20003f2f038 */
[----:B------:R-:W-:Y:S01]  /*1670*/  IMAD.MOV.U32 R12, RZ, RZ, 0x1 ;  /* 0x00000001ff0c7424 */ /* 0x000fe200078e00ff */
[----:B------:R-:W-:Y:S01]  /*1680*/  UMOV UR7, 0x400 ;  /* 0x0000040000077882 */ /* 0x000fe20000000000 */
[----:B------:R-:W-:Y:S01]  /*1690*/  UISETP.NE.AND UP1, UPT, UR18, URZ, UPT ;  /* 0x000000ff1200728c */ /* 0x000fe2000bf25270 */
[----:B------:R-:W-:Y:S01]  /*16a0*/  ISETP.EQ.OR P2, PT, R0, RZ, P3 ;  /* 0x000000ff0000720c */ /* 0x000fe20001f42670 */
[----:B------:R-:W-:Y:S01]  /*16b0*/  USEL UR24, URZ, 0x1, UP6 ;  /* 0x00000001ff187887 */ /* 0x000fe2000b000000 */
[----:B------:R-:W-:Y:S02]  /*16c0*/  PLOP3.LUT P1, PT, P1, PT, PT, 0x8, 0x80 ;  /* 0x000000000080781c */ /* 0x000fe40000f2e170 */
[----:B------:R-:W-:Y:S01]  /*16d0*/  CS2R R10, SRZ ;  /* 0x00000000000a7805 */ /* 0x000fe2000001ff00 */
[----:B------:R-:W-:Y:S01]  /*16e0*/  IMAD.MOV.U32 R9, RZ, RZ, RZ ;  /* 0x000000ffff097224 */ /* 0x000fe200078e00ff */
[----:B------:R-:W4:Y:S01]  /*16f0*/  LDCU UR40, c[0x0][0x370] ;  /* 0x00006e00ff2877ac */ /* 0x000f220008000800 */
[----:B------:R-:W-:Y:S01]  /*1700*/  IMAD.MOV.U32 R8, RZ, RZ, 0x1 ;  /* 0x00000001ff087424 */ /* 0x000fe200078e00ff */
[----:B------:R-:W1:Y:S01]  /*1710*/  LDCU.64 UR26, c[0x0][0x348] ;  /* 0x00006900ff1a77ac */ /* 0x000e620008000a00 */
[----:B--2---:R-:W-:-:S02]  /*1720*/  UIADD3 UR5, UPT, UPT, UR6, 0x1f, URZ ;  /* 0x0000001f06057890 */ /* 0x004fc4000fffe0ff */
[----:B------:R-:W-:Y:S02]  /*1730*/  USHF.R.U32.HI UR45, URZ, 0x5, UR28 ;  /* 0x00000005ff2d7899 */ /* 0x000fe4000801161c */
[----:B------:R-:W-:Y:S02]  /*1740*/  USHF.R.S32.HI UR4, URZ, 0x1f, UR5 ;  /* 0x0000001fff047899 */ /* 0x000fe40008011405 */
[----:B---3--:R-:W-:Y:S02]  /*1750*/  ULEA UR7, UR8, UR7, 0x18 ;  /* 0x0000000708077291 */ /* 0x008fe4000f8ec0ff */
[----:B------:R-:W-:Y:S02]  /*1760*/  ULEA.HI UR4, UR4, UR5, URZ, 0x5 ;  /* 0x0000000504047291 */ /* 0x000fe4000f8f28ff */
[----:B------:R-:W-:Y:S02]  /*1770*/  UIADD3 UR5, UPT, UPT, UR6, -0x1, URZ ;  /* 0xffffffff06057890 */ /* 0x000fe4000fffe0ff */
[----:B------:R-:W-:-:S02]  /*1780*/  USHF.R.S32.HI UR43, URZ, 0x5, UR4 ;  /* 0x00000005ff2b7899 */ /* 0x000fc40008011404 */
[----:B------:R-:W-:Y:S02]  /*1790*/  UISETP.GE.U32.AND UP2, UPT, UR5, -0x3f, UPT ;  /* 0xffffffc10500788c */ /* 0x000fe4000bf46070 */
[----:B------:R-:W-:Y:S02]  /*17a0*/  UISETP.LT.U32.AND UP0, UPT, UR43, 0x4, UPT ;  /* 0x000000042b00788c */ /* 0x000fe4000bf01070 */
[----:B------:R-:W-:Y:S02]  /*17b0*/  ULEA UR29, UR28, UR7, 0x1 ;  /* 0x000000071c1d7291 */ /* 0x000fe4000f8e08ff */
[----:B------:R-:W-:Y:S02]  /*17c0*/  USEL UR41, UR43, 0x4, UP0 ;  /* 0x000000042b297887 */ /* 0x000fe40008000000 */
[----:B------:R-:W-:Y:S02]  /*17d0*/  UIADD3 UR46, UPT, UPT, UR6, 0x3e, URZ ;  /* 0x0000003e062e7890 */ /* 0x000fe4000fffe0ff */
[----:B------:R-:W-:-:S02]  /*17e0*/  UIADD3 UR21, UPT, UPT, UR41, -0x1, URZ ;  /* 0xffffffff29157890 */ /* 0x000fc4000fffe0ff */
[----:B------:R-:W-:Y:S01]  /*17f0*/  @UP2 UIADD3 UR21, UPT, UPT, UR41, URZ, URZ ;  /* 0x000000ff29152290 */ /* 0x000fe2000fffe0ff */
[----:B------:R-:W2:Y:S01]  /*1800*/  LDCU UR39, c[0x0][0x374] ;  /* 0x00006e80ff2777ac */ /* 0x000ea20008000800 */
[----:B------:R-:W-:Y:S02]  /*1810*/  USEL UR24, UR24, 0x2, UP1 ;  /* 0x0000000218187887 */ /* 0x000fe40008800000 */
[----:B------:R-:W-:Y:S02]  /*1820*/  UIADD3 UR29, UPT, UPT, UR29, 0xc800, URZ ;  /* 0x0000c8001d1d7890 */ /* 0x000fe4000fffe0ff */
[----:B------:R-:W-:Y:S02]  /*1830*/  UIADD3 UR44, UPT, UPT, UR43, -UR41, URZ ;  /* 0x800000292b2c7290 */ /* 0x000fe4000fffe0ff */
[----:B------:R-:W-:Y:S01]  /*1840*/  UIADD3 UR21, UPT, UPT, UR21, 0x1, URZ ;  /* 0x0000000115157890 */ /* 0x000fe2000fffe0ff */
[----:B-1--4-:R-:W-:-:S11]  /*1850*/  UMOV UR5, URZ ;  /* 0x000000ff00057c82 */ /* 0x012fd60008000000 */
.L_x_42:
[----:B-1----:R-:W1:Y:S02]  /*1860*/  S2UR UR4, SR_CgaCtaId ;  /* 0x00000000000479c3 */ /* 0x002e640000008800 */
[----:B-1----:R-:W-:-:S09]  /*1870*/  UISETP.NE.AND UP0, UPT, UR4, URZ, UPT ;  /* 0x000000ff0400728c */ /* 0x002fd2000bf05270 */
[----:B------:R-:W-:Y:S05]  /*1880*/  BRA.U UP0, `(.L_x_23) ;  /* 0x0000000100287547 */ /* 0x000fea000b800000 */
[----:B------:R-:W-:Y:S02]  /*1890*/  LEA R0, R9, UR7, 0x3 ;  /* 0x0000000709007c11 */ /* 0x000fe4000f8e18ff */
[----:B------:R-:W-:-:S04]  /*18a0*/  SHF.L.U32 R3, R8, 0x1f, RZ ;  /* 0x0000001f08037819 */ /* 0x000fc800000006ff */
[----:B------:R-:W1:Y:S02]  /*18b0*/  SYNCS.PHASECHK.TRANS64.TRYWAIT P0, [R0+URZ+0x100], R3 ;  /* 0x00010003000075a7 */ /* 0x000e6400080011ff */
[----:B-1----:R-:W-:Y:S05]  /*18c0*/  @!P0 BRA `(.L_x_24) ;  /* 0x0000007c00388947 */ /* 0x002fea0003800000 */
.L_x_138:
[----:B------:R3:W-:Y:S01]  /*18d0*/  SYNCS.ARRIVE.TRANS64.A1T0 RZ, [R0+URZ+0xf0], RZ ;  /* 0x0000f0ff00ff79a7 */ /* 0x0007e200081000ff */
[----:B------:R-:W-:-:S05]  /*18e0*/  VIADD R9, R9, 0x1 ;  /* 0x0000000109097836 */ /* 0x000fca0000000000 */
[----:B------:R-:W-:-:S04]  /*18f0*/  ISETP.NE.AND P0, PT, R9, 0x2, PT ;  /* 0x000000020900780c */ /* 0x000fc80003f05270 */
[----:B-1----:R-:W-:Y:S02]  /*1900*/  SEL R3, RZ, 0x1, P0 ;  /* 0x00000001ff037807 */ /* 0x002fe40000000000 */
[----:B------:R-:W-:Y:S02]  /*1910*/  SEL R9, R9, RZ, P0 ;  /* 0x000000ff09097207 */ /* 0x000fe40000000000 */
[----:B------:R-:W-:-:S07]  /*1920*/  LOP3.LUT R8, R8, R3, RZ, 0x3c, !PT ;  /* 0x0000000308087212 */ /* 0x000fce00078e3cff */
.L_x_23:
[----:B------:R-:W-:Y:S01]  /*1930*/  ULEA UR4, UR5, UR7, 0x3 ;  /* 0x0000000705047291 */ /* 0x000fe2000f8e18ff */
[----:B---3--:R-:W-:Y:S01]  /*1940*/  SHF.L.U32 R0, R12, 0x1f, RZ ;  /* 0x0000001f0c007819 */ /* 0x008fe200000006ff */
[----:B------:R-:W-:Y:S02]  /*1950*/  UISETP.GE.U32.AND UP0, UPT, UR46, 0x3f, UPT ;  /* 0x0000003f2e00788c */ /* 0x000fe4000bf06070 */
[----:B------:R-:W-:Y:S02]  /*1960*/  USHF.L.U32 UR35, UR30, 0x6, URZ ;  /* 0x000000061e237899 */ /* 0x000fe400080006ff */
[----:B------:R-:W-:Y:S01]  /*1970*/  ULEA UR19, UR31, UR45, 0x8 ;  /* 0x0000002d1f137291 */ /* 0x000fe2000f8e40ff */
[----:B------:R-:W-:Y:S02]  /*1980*/  UMOV UR13, URZ ;  /* 0x000000ff000d7c82 */ /* 0x000fe40008000000 */
[----:B------:R1:W3:Y:S02]  /*1990*/  SYNCS.PHASECHK.TRANS64.TRYWAIT P0, [UR4+0x20], R0 ;  /* 0x00002000ff0075a7 */ /* 0x0002e40008001104 */
[----:B------:R-:W-:Y:S07]  /*19a0*/  BRA.U !UP0, `(.L_x_25) ;  /* 0x0000000108c07547 */ /* 0x000fee000b800000 */
[----:B------:R-:W-:Y:S01]  /*19b0*/  UMOV UR6, URZ ;  /* 0x000000ff00067c82 */ /* 0x000fe20008000000 */
[----:B------:R-:W-:-:S05]  /*19c0*/  UMOV UR4, UR5 ;  /* 0x0000000500047c82 */ /* 0x000fca0008000000 */
.L_x_31:
[----:B------:R-:W-:Y:S01]  /*19d0*/  ULEA UR33, UR4, UR7, 0x3 ;  /* 0x0000000704217291 */ /* 0x000fe2000f8e18ff */
[----:B---3--:R-:W-:Y:S01]  /*19e0*/  @!P3 MOV R2, 0x5000 ;  /* 0x000050000002b802 */ /* 0x008fe20000000f00 */
[----:B-1-34-:R-:W-:Y:S10]  /*19f0*/  @P0 BRA `(.L_x_26) ;  /* 0x00000000000c0947 */ /* 0x01aff40003800000 */
[----:B------:R-:W-:-:S04]  /*1a00*/  SHF.L.U32 R3, R12, 0x1f, RZ ;  /* 0x0000001f0c037819 */ /* 0x000fc800000006ff */
[----:B------:R-:W3:Y:S02]  /*1a10*/  SYNCS.PHASECHK.TRANS64.TRYWAIT P0, [UR33+0x20], R3 ;  /* 0x00002003ff0075a7 */ /* 0x000ee40008001121 */
[----:B---3--:R-:W-:Y:S05]  /*1a20*/  @!P0 BRA `(.L_x_27) ;  /* 0x0000007800f48947 */ /* 0x008fea0003800000 */
.L_x_26:
[----:B------:R3:W-:Y:S01]  /*1a30*/  @!P3 SYNCS.ARRIVE.TRANS64 RZ, [UR33], R2 ;  /* 0x00000002ffffb9a7 */ /* 0x0007e20008000021 */
[----:B------:R-:W-:-:S04]  /*1a40*/  ULOP3.LUT UR5, UR24, 0x2, URZ, 0xfc, !UPT ;  /* 0x0000000218057892 */ /* 0x000fc8000f8efcff */
[----:B------:R-:W-:-:S09]  /*1a50*/  UISETP.NE.AND UP0, UPT, UR5, 0x2, UPT ;  /* 0x000000020500788c */ /* 0x000fd2000bf05270 */
[----:B------:R-:W-:Y:S05]  /*1a60*/  BRA.U UP0, `(.L_x_28) ;  /* 0x0000000100047547 */ /* 0x000fea000b800000 */
[----:B--2---:R-:W-:Y:S05]  /*1a70*/  BPT.TRAP 0x1 ;  /* 0x000000040000795c */ /* 0x004fea0000300000 */
.L_x_28:
[----:B------:R-:W-:Y:S04]  /*1a80*/  BSSY.RECONVERGENT B0, `(.L_x_29) ;  /* 0x0000003000007945 */ /* 0x000fe80003800200 */
[----:B------:R-:W-:Y:S05]  /*1a90*/  @P2 BRA `(.L_x_30) ;  /* 0x0000000000042947 */ /* 0x000fea0003800000 */
[----:B--2---:R-:W-:Y:S05]  /*1aa0*/  BPT.TRAP 0x1 ;  /* 0x000000040000795c */ /* 0x004fea0000300000 */
.L_x_30:
[----:B--2---:R-:W-:Y:S05]  /*1ab0*/  BSYNC.RECONVERGENT B0 ;  /* 0x0000000000007941 */ /* 0x004fea0003800200 */
.L_x_29:
[----:B------:R-:W-:Y:S02]  /*1ac0*/  UIADD3 UR5, UPT, UPT, UR4, 0x1, URZ ;  /* 0x0000000104057890 */ /* 0x000fe4000fffe0ff */
[----:B------:R-:W-:Y:S02]  /*1ad0*/  ULEA UR32, UR4, UR7, 0xc ;  /* 0x0000000704207291 */ /* 0x000fe4000f8e60ff */
[----:B------:R-:W-:Y:S02]  /*1ae0*/  UISETP.NE.AND UP0, UPT, UR5, 0x4, UPT ;  /* 0x000000040500788c */ /* 0x000fe4000bf05270 */
[----:B------:R-:W-:Y:S02]  /*1af0*/  USHF.L.U32 UR34, UR6, 0x5, URZ ;  /* 0x0000000506227899 */ /* 0x000fe400080006ff */
[----:B------:R-:W-:Y:S02]  /*1b00*/  USEL UR9, URZ, 0x1, UP0 ;  /* 0x00000001ff097887 */ /* 0x000fe40008000000 */
[----:B------:R-:W-:-:S02]  /*1b10*/  USEL UR5, UR5, URZ, UP0 ;  /* 0x000000ff05057287 */ /* 0x000fc40008000000 */
[----:B------:R-:W-:Y:S02]  /*1b20*/  ULEA UR4, UR4, UR28, 0xd ;  /* 0x0000001c04047291 */ /* 0x000fe4000f8e68ff */
[----:B------:R-:W-:Y:S01]  /*1b30*/  ULEA UR8, UR5, UR7, 0x3 ;  /* 0x0000000705087291 */ /* 0x000fe2000f8e18ff */
[----:B------:R-:W-:Y:S01]  /*1b40*/  LOP3.LUT R12, R12, UR9, RZ, 0x3c, !PT ;  /* 0x000000090c0c7c12 */ /* 0x000fe2000f8e3cff */
[----:B------:R-:W-:Y:S02]  /*1b50*/  UIADD3 UR6, UPT, UPT, UR6, 0x1, URZ ;  /* 0x0000000106067890 */ /* 0x000fe4000fffe0ff */
[----:B------:R-:W-:Y:S01]  /*1b60*/  UIADD3 UR10, UP1, UPT, UR26, 0x80, URZ ;  /* 0x000000801a0a7890 */ /* 0x000fe2000ff3e0ff */
[----:B-1----:R-:W-:Y:S01]  /*1b70*/  SHF.L.U32 R0, R12, 0x1f, RZ ;  /* 0x0000001f0c007819 */ /* 0x002fe200000006ff */
[----:B------:R-:W-:Y:S02]  /*1b80*/  ULEA UR4, UR4, UR7, 0x1 ;  /* 0x0000000704047291 */ /* 0x000fe4000f8e08ff */
[----:B------:R-:W-:Y:S01]  /*1b90*/  UIADD3.X UR11, UPT, UPT, URZ, UR27, URZ, UP1, !UPT ;  /* 0x0000001bff0b7290 */ /* 0x000fe20008ffe4ff */
[----:B------:R4:W1:Y:S01]  /*1ba0*/  SYNCS.PHASECHK.TRANS64.TRYWAIT P0, [UR8+0x20], R0 ;  /* 0x00002000ff0075a7 */ /* 0x0008620008001108 */
[----:B------:R-:W-:-:S02]  /*1bb0*/  UIADD3 UR8, UP0, UPT, UR26, 0x180, URZ ;  /* 0x000001801a087890 */ /* 0x000fc4000ff1e0ff */
[----:B------:R-:W-:Y:S02]  /*1bc0*/  UIADD3 UR32, UPT, UPT, UR32, 0x8800, URZ ;  /* 0x0000880020207890 */ /* 0x000fe4000fffe0ff */
[----:B------:R-:W-:Y:S02]  /*1bd0*/  UIADD3.X UR9, UPT, UPT, URZ, UR27, URZ, UP0, !UPT ;  /* 0x0000001bff097290 */ /* 0x000fe400087fe4ff */
[----:B------:R-:W-:Y:S02]  /*1be0*/  UISETP.NE.AND UP0, UPT, UR6, UR21, UPT ;  /* 0x000000150600728c */ /* 0x000fe4000bf05270 */
[----:B------:R-:W-:Y:S01]  /*1bf0*/  UIADD3 UR16, UPT, UPT, UR4, 0xc800, URZ ;  /* 0x0000c80004107890 */ /* 0x000fe2000fffe0ff */
[----:B------:R-:W-:Y:S01]  /*1c00*/  UMOV UR12, 0x0 ;  /* 0x00000000000c7882 */ /* 0x000fe20000000000 */
[----:B------:R-:W-:Y:S01]  /*1c10*/  UMOV UR13, 0x10000000 ;  /* 0x10000000000d7882 */ /* 0x000fe20000000000 */
[----:B------:R-:W-:Y:S01]  /*1c20*/  UMOV UR4, 0x30000 ;  /* 0x0003000000047882 */ /* 0x000fe20000000000 */
[----:B------:R-:W-:Y:S01]  /*1c30*/  UMOV UR20, UR36 ;  /* 0x0000002400147c82 */ /* 0x000fe20008000000 */
[----:B------:R-:W-:Y:S01]  /*1c40*/  UMOV UR17, UR33 ;  /* 0x0000002100117c82 */ /* 0x000fe20008000000 */
[----:B------:R-:W-:Y:S01]  /*1c50*/  UMOV UR18, UR34 ;  /* 0x0000002200127c82 */ /* 0x000fe20008000000 */
[----:B------:R-:W-:Y:S02]  /*1c60*/  UTMALDG.3D [UR32], [UR10], desc[UR12] ;  /* 0x00000c200a0075b4 */ /* 0x000fe40008011000 */
[----:B------:R2:W-:Y:S02]  /*1c70*/  UTMALDG.3D.MULTICAST [UR16], [UR8], UR4, desc[UR12] ;  /* 0x00000c10080073b4 */ /* 0x0005e40008011804 */
[----:B--2---:R-:W-:Y:S01]  /*1c80*/  UMOV UR13, UR21 ;  /* 0x00000015000d7c82 */ /* 0x004fe20008000000 */
[----:B------:R-:W-:Y:S01]  /*1c90*/  UMOV UR4, UR5 ;  /* 0x0000000500047c82 */ /* 0x000fe20008000000 */
[----:B------:R-:W-:Y:S05]  /*1ca0*/  BRA.U UP0, `(.L_x_31) ;  /* 0xfffffffd00487547 */ /* 0x000fea000b83ffff */
.L_x_25:
[----:B------:R-:W-:Y:S01]  /*1cb0*/  ULEA UR4, UR5, UR7, 0x3 ;  /* 0x0000000705047291 */ /* 0x000fe2000f8e18ff */
[----:B-1--4-:R-:W-:Y:S01]  /*1cc0*/  SHF.L.U32 R0, R12, 0x1f, RZ ;  /* 0x0000001f0c007819 */ /* 0x012fe200000006ff */
[----:B------:R-:W-:Y:S01]  /*1cd0*/  @!P1 SYNCS.ARRIVE.TRANS64.A1T0 RZ, [UR7+0x88], RZ ;  /* 0x000088ffffff99a7 */ /* 0x000fe20008100007 */
[----:B------:R-:W-:-:S06]  /*1ce0*/  UISETP.GT.AND UP0, UPT, UR43, UR41, UPT ;  /* 0x000000292b00728c */ /* 0x000fcc000bf04270 */
[----:B---3--:R1:W3:Y:S03]  /*1cf0*/  SYNCS.PHASECHK.TRANS64.TRYWAIT P0, [UR4+0x20], R0 ;  /* 0x00002000ff0075a7 */ /* 0x0082e60008001104 */
[----:B------:R-:W-:Y:S05]  /*1d00*/  BRA.U !UP0, `(.L_x_32) ;  /* 0x0000000108bc7547 */ /* 0x000fea000b800000 */
[----:B------:R-:W-:Y:S01]  /*1d10*/  UIADD3 UR25, UPT, UPT, UR44, UR13, URZ ;  /* 0x0000000d2c197290 */ /* 0x000fe2000fffe0ff */
[----:B------:R-:W-:-:S11]  /*1d20*/  UMOV UR4, UR5 ;  /* 0x0000000500047c82 */ /* 0x000fd60008000000 */
.L_x_38:
[----:B------:R-:W-:Y:S01]  /*1d30*/  ULEA UR9, UR4, UR7, 0x3 ;  /* 0x0000000704097291 */ /* 0x000fe2000f8e18ff */
[----:B---3--:R-:W-:Y:S01]  /*1d40*/  @!P3 MOV R2, 0x5000 ;  /* 0x000050000002b802 */ /* 0x008fe20000000f00 */
[----:B-1-3--:R-:W-:Y:S10]  /*1d50*/  @P0 BRA `(.L_x_33) ;  /* 0x00000000000c0947 */ /* 0x00aff40003800000 */
[----:B------:R-:W-:-:S04]  /*1d60*/  SHF.L.U32 R3, R12, 0x1f, RZ ;  /* 0x0000001f0c037819 */ /* 0x000fc800000006ff */
[----:B------:R-:W3:Y:S02]  /*1d70*/  SYNCS.PHASECHK.TRANS64.TRYWAIT P0, [UR9+0x20], R3 ;  /* 0x00002003ff0075a7 */ /* 0x000ee40008001109 */
[----:B---3--:R-:W-:Y:S05]  /*1d80*/  @!P0 BRA `(.L_x_34) ;  /* 0x0000007800348947 */ /* 0x008fea0003800000 */
.L_x_33:
[----:B------:R3:W-:Y:S01]  /*1d90*/  @!P3 SYNCS.ARRIVE.TRANS64 RZ, [UR9], R2 ;  /* 0x00000002ffffb9a7 */ /* 0x0007e20008000009 */
[----:B------:R-:W-:-:S04]  /*1da0*/  ULOP3.LUT UR5, UR24, 0x2, URZ, 0xfc, !UPT ;  /* 0x0000000218057892 */ /* 0x000fc8000f8efcff */
[----:B------:R-:W-:-:S09]  /*1db0*/  UISETP.NE.AND UP0, UPT, UR5, 0x2, UPT ;  /* 0x000000020500788c */ /* 0x000fd2000bf05270 */
[----:B------:R-:W-:Y:S05]  /*1dc0*/  BRA.U UP0, `(.L_x_35) ;  /* 0x0000000100047547 */ /* 0x000fea000b800000 */
[----:B--2---:R-:W-:Y:S05]  /*1dd0*/  BPT.TRAP 0x1 ;  /* 0x000000040000795c */ /* 0x004fea0000300000 */
.L_x_35:
[----:B------:R-:W-:Y:S04]  /*1de0*/  BSSY.RECONVERGENT B0, `(.L_x_36) ;  /* 0x0000003000007945 */ /* 0x000fe80003800200 */
[----:B------:R-:W-:Y:S05]  /*1df0*/  @P2 BRA `(.L_x_37) ;  /* 0x0000000000042947 */ /* 0x000fea0003800000 */
[----:B--2---:R-:W-:Y:S05]  /*1e00*/  BPT.TRAP 0x1 ;  /* 0x000000040000795c */ /* 0x004fea0000300000 */
.L_x_37:
[----:B--2---:R-:W-:Y:S05]  /*1e10*/  BSYNC.RECONVERGENT B0 ;  /* 0x0000000000007941 */ /* 0x004fea0003800200 */
.L_x_36:
[----:B------:R-:W-:Y:S02]  /*1e20*/  UIADD3 UR5, UPT, UPT, UR4, 0x1, URZ ;  /* 0x0000000104057890 */ /* 0x000fe4000fffe0ff */
[----:B------:R-:W-:Y:S02]  /*1e30*/  UIADD3 UR14, UP1, UPT, UR26, 0x80, URZ ;  /* 0x000000801a0e7890 */ /* 0x000fe4000ff3e0ff */
[----:B------:R-:W-:Y:S02]  /*1e40*/  UISETP.NE.AND UP0, UPT, UR5, 0x4, UPT ;  /* 0x000000040500788c */ /* 0x000fe4000bf05270 */
[----:B------:R-:W-:Y:S02]  /*1e50*/  USHF.L.U32 UR10, UR13, 0x5, URZ ;  /* 0x000000050d0a7899 */ /* 0x000fe400080006ff */
[----:B------:R-:W-:Y:S02]  /*1e60*/  USEL UR8, URZ, 0x1, UP0 ;  /* 0x00000001ff087887 */ /* 0x000fe40008000000 */
[----:B------:R-:W-:-:S02]  /*1e70*/  USEL UR5, UR5, URZ, UP0 ;  /* 0x000000ff05057287 */ /* 0x000fc40008000000 */
[----:B------:R-:W-:Y:S02]  /*1e80*/  UIADD3 UR22, UP0, UPT, UR26, 0x180, URZ ;  /* 0x000001801a167890 */ /* 0x000fe4000ff1e0ff */
[----:B------:R-:W-:Y:S01]  /*1e90*/  LOP3.LUT R12, R12, UR8, RZ, 0x3c, !PT ;  /* 0x000000080c0c7c12 */ /* 0x000fe2000f8e3cff */
[----:B------:R-:W-:Y:S02]  /*1ea0*/  ULEA UR8, UR4, UR7, 0xc ;  /* 0x0000000704087291 */ /* 0x000fe4000f8e60ff */
[----:B------:R-:W-:Y:S01]  /*1eb0*/  ULEA UR6, UR5, UR7, 0x3 ;  /* 0x0000000705067291 */ /* 0x000fe2000f8e18ff */
[----:B-1----:R-:W-:Y:S01]  /*1ec0*/  SHF.L.U32 R0, R12, 0x1f, RZ ;  /* 0x0000001f0c007819 */ /* 0x002fe200000006ff */
[----:B------:R-:W-:Y:S02]  /*1ed0*/  UIADD3 UR8, UPT, UPT, UR8, 0x8800, URZ ;  /* 0x0000880008087890 */ /* 0x000fe4000fffe0ff */
[----:B------:R-:W-:Y:S02]  /*1ee0*/  UIADD3.X UR15, UPT, UPT, URZ, UR27, URZ, UP1, !UPT ;  /* 0x0000001bff0f7290 */ /* 0x000fe40008ffe4ff */
[----:B------:R-:W-:-:S02]  /*1ef0*/  ULEA UR16, UR4, UR29, 0xe ;  /* 0x0000001d04107291 */ /* 0x000fc4000f8e70ff */
[----:B------:R-:W-:Y:S01]  /*1f00*/  UIADD3.X UR23, UPT, UPT, URZ, UR27, URZ, UP0, !UPT ;  /* 0x0000001bff177290 */ /* 0x000fe200087fe4ff */
[----:B------:R4:W1:Y:S01]  /*1f10*/  SYNCS.PHASECHK.TRANS64.TRYWAIT P0, [UR6+0x20], R0 ;  /* 0x00002000ff0075a7 */ /* 0x0008620008001106 */
[----:B------:R-:W-:Y:S01]  /*1f20*/  UMOV UR30, 0x0 ;  /* 0x00000000001e7882 */ /* 0x000fe20000000000 */
[----:B------:R-:W-:Y:S01]  /*1f30*/  UMOV UR31, 0x10000000 ;  /* 0x10000000001f7882 */ /* 0x000fe20000000000 */
[----:B------:R-:W-:Y:S01]  /*1f40*/  UMOV UR11, UR35 ;  /* 0x00000023000b7c82 */ /* 0x000fe20008000000 */
[----:B------:R-:W-:Y:S01]  /*1f50*/  UMOV UR12, UR36 ;  /* 0x00000024000c7c82 */ /* 0x000fe20008000000 */
[----:B------:R-:W-:Y:S01]  /*1f60*/  UMOV UR6, 0x30000 ;  /* 0x0003000000067882 */ /* 0x000fe20000000000 */
[----:B------:R-:W-:Y:S01]  /*1f70*/  UMOV UR20, UR36 ;  /* 0x0000002400147c82 */ /* 0x000fe20008000000 */
[----:B------:R-:W-:Y:S01]  /*1f80*/  UMOV UR17, UR9 ;  /* 0x0000000900117c82 */ /* 0x000fe20008000000 */
[----:B------:R-:W-:Y:S01]  /*1f90*/  UMOV UR18, UR10 ;  /* 0x0000000a00127c82 */ /* 0x000fe20008000000 */
[----:B------:R4:W-:Y:S01]  /*1fa0*/  UTMALDG.3D [UR8], [UR14], desc[UR30] ;  /* 0x00001e080e0075b4 */ /* 0x0009e20008011000 */
[----:B------:R-:W-:Y:S01]  /*1fb0*/  UIADD3 UR13, UPT, UPT, UR13, 0x1, URZ ;  /* 0x000000010d0d7890 */ /* 0x000fe2000fffe0ff */
[----:B------:R-:W-:-:S03]  /*1fc0*/  UMOV UR4, UR5 ;  /* 0x0000000500047c82 */ /* 0x000fc60008000000 */
[----:B------:R-:W-:Y:S01]  /*1fd0*/  UISETP.NE.AND UP0, UPT, UR13, UR25, UPT ;  /* 0x000000190d00728c */ /* 0x000fe2000bf05270 */
[----:B------:R4:W-:Y:S08]  /*1fe0*/  UTMALDG.3D.MULTICAST [UR16], [UR22], UR6, desc[UR30] ;  /* 0x00001e10160073b4 */ /* 0x0009f00008011806 */
[----:B----4-:R-:W-:Y:S05]  /*1ff0*/  BRA.U UP0, `(.L_x_38) ;  /* 0xfffffffd004c7547 */ /* 0x010fea000b83ffff */
.L_x_32:
[C---:B------:R-:W-:Y:S01]  /*2000*/  LEA R3, R11.reuse, UR7, 0x3 ;  /* 0x000000070b037c11 */ /* 0x040fe2000f8e18ff */
[----:B------:R-:W-:Y:S01]  /*2010*/  NOP ;  /* 0x0000000000007918 */ /* 0x000fe20000000000 */
[----:B-1----:R-:W-:Y:S02]  /*2020*/  SHF.L.U32 R0, R10, 0x1f, RZ ;  /* 0x0000001f0a007819 */ /* 0x002fe400000006ff */
[----:B------:R-:W-:Y:S02]  /*2030*/  LEA R5, R11, UR7, 0x4 ;  /* 0x000000070b057c11 */ /* 0x000fe4000f8e20ff */
[----:B---3--:R-:W1:Y:S02]  /*2040*/  SYNCS.PHASECHK.TRANS64.TRYWAIT P0, [R3+URZ+0x90], R0 ;  /* 0x00009000030075a7 */ /* 0x008e6400080011ff */
[----:B-1----:R-:W-:Y:S05]  /*2050*/  @!P0 BRA `(.L_x_39) ;  /* 0x0000007400988947 */ /* 0x002fea0003800000 */
.L_x_141:
[----:B------:R-:W3:Y:S01]  /*2060*/  LDS.128 R4, [R5+0x120] ;  /* 0x0001200005047984 */ /* 0x000ee20000000c00 */
[----:B------:R-:W-:Y:S01]  /*2070*/  UISETP.GE.AND UP0, UPT, UR42, 0x1, UPT ;  /* 0x000000012a00788c */ /* 0x000fe2000bf06270 */
[----:B------:R-:W-:Y:S01]  /*2080*/  @!PT LDS RZ, [RZ] ;  /* 0x00000000fffff984 */ /* 0x000fe20000000800 */
[----:B------:R-:W-:Y:S01]  /*2090*/  @!PT LDS RZ, [RZ] ;  /* 0x00000000fffff984 */ /* 0x000fe20000000800 */
[----:B------:R-:W-:Y:S01]  /*20a0*/  @!PT LDS RZ, [RZ] ;  /* 0x00000000fffff984 */ /* 0x000fe20000000800 */
[----:B------:R-:W-:Y:S01]  /*20b0*/  @!PT LDS RZ, [RZ] ;  /* 0x00000000fffff984 */ /* 0x000fe20000000800 */
[----:B------:R4:W-:Y:S06]  /*20c0*/  MEMBAR.ALL.CTA ;  /* 0x0000000000007992 */ /* 0x0009ec0000008000 */
[----:B----4-:R-:W4:Y:S01]  /*20d0*/  FENCE.VIEW.ASYNC.S ;  /* 0x00000000000073c6 */ /* 0x010f220000000000 */
[----:B---3--:R-:W-:-:S13]  /*20e0*/  LOP3.LUT P0, RZ, R6, 0x1, RZ, 0xc0, !PT ;  /* 0x0000000106ff7812 */ /* 0x008fda000780c0ff */
[----:B----4-:R-:W-:Y:S01]  /*20f0*/  VOTEU.ANY UP1, P0 ;  /* 0x0000000000ff7886 */ /* 0x010fe20000020100 */
[----:B------:R-:W-:-:S13]  /*2100*/  PLOP3.LUT P0, PT, PT, PT, UP1, 0x80, 0x8 ;  /* 0x000000000008781c */ /* 0x000fda0003f0f018 */
[----:B-1----:R-:W-:Y:S02]  /*2110*/  @P0 LOP3.LUT R0, R5, 0xffff, RZ, 0xc0, !PT ;  /* 0x0000ffff05000812 */ /* 0x002fe400078ec0ff */
[----:B------:R-:W-:Y:S02]  /*2120*/  @P0 MOV R2, R4 ;  /* 0x0000000400020202 */ /* 0x000fe40000000f00 */
[----:B------:R-:W-:Y:S01]  /*2130*/  @P0 R2UR UR6, R0 ;  /* 0x00000000000602ca */ /* 0x000fe200000e0000 */
[----:B------:R-:W-:Y:S01]  /*2140*/  VIADD R0, R3, 0xa0 ;  /* 0x000000a003007836 */ /* 0x000fe20000000000 */
[----:B------:R-:W-:Y:S02]  /*2150*/  @P0 SHF.R.U32.HI R4, RZ, 0x10, R5 ;  /* 0x00000010ff040819 */ /* 0x000fe40000011605 */
[----:B------:R-:W-:Y:S02]  /*2160*/  @P0 R2UR UR8, R2 ;  /* 0x00000000020802ca */ /* 0x000fe400000e0000 */
[----:B------:R-:W-:-:S02]  /*2170*/  PRMT R0, RZ, 0x654, R0 ;  /* 0x00000654ff007816 */ /* 0x000fc40000000000 */
[----:B------:R-:W-:Y:S02]  /*2180*/  @P0 R2UR UR4, R4 ;  /* 0x00000000040402ca */ /* 0x000fe400000e0000 */
[----:B------:R1:W-:Y:S03]  /*2190*/  SYNCS.ARRIVE.TRANS64.RED.A1T0 RZ, [R0+URZ], RZ ;  /* 0x000000ff00ff79a7 */ /* 0x0003e600081004ff */
[----:B------:R-:W-:-:S04]  /*21a0*/  @UP1 UMOV UR37, UR6 ;  /* 0x0000000600251c82 */ /* 0x000fc80008000000 */
[----:B------:R-:W-:-:S04]  /*21b0*/  @UP1 UMOV UR38, UR8 ;  /* 0x0000000800261c82 */ /* 0x000fc80008000000 */
[----:B------:R-:W-:Y:S01]  /*21c0*/  @UP1 UMOV UR36, UR4 ;  /* 0x0000000400241c82 */ /* 0x000fe20008000000 */
[----:B------:R-:W-:Y:S05]  /*21d0*/  BRA.U !UP0, `(.L_x_40) ;  /* 0x0000000108d47547 */ /* 0x000fea000b800000 */
[----:B------:R-:W2:Y:S01]  /*21e0*/  LDCU.128 UR12, c[0x0][0xb10] ;  /* 0x00016200ff0c77ac */ /* 0x000ea20008000c00 */
[----:B------:R-:W3:Y:S01]  /*21f0*/  LDCU UR25, c[0x0][0xb20] ;  /* 0x00016400ff1977ac */ /* 0x000ee20008000800 */
[----:B------:R-:W4:Y:S01]  /*2200*/  LDCU UR20, c[0x0][0xb0c] ;  /* 0x00016180ff1477ac */ /* 0x000f220008000800 */
[----:B------:R-:W1:Y:S01]  /*2210*/  LDCU.64 UR10, c[0x0][0xb28] ;  /* 0x00016500ff0a77ac */ /* 0x000e620008000a00 */
[----:B------:R-:W-:Y:S02]  /*2220*/  UISETP.NE.AND UP3, UPT, UR42, 0x1, UPT ;  /* 0x000000012a00788c */ /* 0x000fe4000bf65270 */
[----:B--2---:R-:W-:Y:S02]  /*2230*/  UIMAD.WIDE.U32 UR16, UR39, UR15, URZ ;  /* 0x0000000f271072a5 */ /* 0x004fe4000f8e00ff */
[----:B------:R-:W-:Y:S02]  /*2240*/  UIMAD.WIDE.U32 UR8, UR40, UR12, URZ ;  /* 0x0000000c280872a5 */ /* 0x000fe4000f8e00ff */
[----:B------:R-:W-:-:S02]  /*2250*/  UISETP.NE.AND UP0, UPT, UR14, 0x1, UPT ;  /* 0x000000010e00788c */ /* 0x000fc4000bf05270 */
[----:B------:R-:W-:Y:S01]  /*2260*/  UIMAD.WIDE.U32 UR22, UR37, UR15, URZ ;  /* 0x0000000f251672a5 */ /* 0x000fe2000f8e00ff */
[----:B------:R-:W-:Y:S02]  /*2270*/  UMOV UR16, UR17 ;  /* 0x0000001100107c82 */ /* 0x000fe40008000000 */
[----:B------:R-:W-:Y:S01]  /*2280*/  UMOV UR8, UR9 ;  /* 0x0000000900087c82 */ /* 0x000fe20008000000 */
[----:B---3--:R-:W-:Y:S02]  /*2290*/  USHF.R.U32.HI UR16, URZ, UR25, UR16 ;  /* 0x00000019ff107299 */ /* 0x008fe40008011610 */
[----:B----4-:R-:W-:Y:S02]  /*22a0*/  UISETP.NE.AND UP2, UPT, UR20, 0x1, UPT ;  /* 0x000000011400788c */ /* 0x010fe4000bf45270 */
[----:B------:R-:W-:Y:S02]  /*22b0*/  USHF.R.U32.HI UR8, URZ, UR13, UR8 ;  /* 0x0000000dff087299 */ /* 0x000fe40008011608 */
[----:B------:R-:W-:-:S02]  /*22c0*/  USEL UR6, UR39, UR16, !UP0 ;  /* 0x0000001027067287 */ /* 0x000fc4000c000000 */
[----:B------:R-:W-:Y:S02]  /*22d0*/  USEL UR8, UR40, UR8, !UP2 ;  /* 0x0000000828087287 */ /* 0x000fe4000d000000 */
[----:B-1----:R-:W-:Y:S01]  /*22e0*/  UIMAD.WIDE.U32 UR16, UR6, UR10, URZ ;  /* 0x0000000a061072a5 */ /* 0x002fe2000f8e00ff */
[----:B------:R-:W-:Y:S01]  /*22f0*/  UMOV UR4, UR23 ;  /* 0x0000001700047c82 */ /* 0x000fe20008000000 */
[----:B------:R-:W-:Y:S02]  /*2300*/  UIMAD.WIDE.U32 UR18, UR38, UR12, URZ ;  /* 0x0000000c261272a5 */ /* 0x000fe4000f8e00ff */
[----:B------:R-:W-:-:S03]  /*2310*/  UIMAD.WIDE.U32 UR22, UR8, UR10, URZ ;  /* 0x0000000a081672a5 */ /* 0x000fc6000f8e00ff */
[----:B------:R-:W-:Y:S01]  /*2320*/  UMOV UR16, UR17 ;  /* 0x0000001100107c82 */ /* 0x000fe20008000000 */
[----:B------:R-:W-:Y:S02]  /*2330*/  USHF.R.U32.HI UR4, URZ, UR25, UR4 ;  /* 0x00000019ff047299 */ /* 0x000fe40008011604 */
[----:B------:R-:W-:Y:S01]  /*2340*/  @UP3 USHF.R.U32.HI UR6, URZ, UR11, UR16 ;  /* 0x0000000bff063299 */ /* 0x000fe20008011610 */
[----:B------:R-:W-:Y:S01]  /*2350*/  UMOV UR18, UR19 ;  /* 0x0000001300127c82 */ /* 0x000fe20008000000 */
[----:B------:R-:W-:Y:S01]  /*2360*/  UMOV UR22, UR23 ;  /* 0x0000001700167c82 */ /* 0x000fe20008000000 */
[----:B------:R-:W-:Y:S02]  /*2370*/  USHF.R.U32.HI UR13, URZ, UR13, UR18 ;  /* 0x0000000dff0d7299 */ /* 0x000fe40008011612 */
[----:B------:R-:W-:Y:S02]  /*2380*/  USEL UR4, UR37, UR4, !UP0 ;  /* 0x0000000425047287 */ /* 0x000fe4000c000000 */
[----:B------:R-:W-:-:S02]  /*2390*/  @UP3 USHF.R.U32.HI UR8, URZ, UR11, UR22 ;  /* 0x0000000bff083299 */ /* 0x000fc40008011616 */
[----:B------:R-:W-:Y:S02]  /*23a0*/  UIMAD UR9, UR42, UR6, URZ ;  /* 0x000000062a0972a4 */ /* 0x000fe4000f8e02ff */
[----:B------:R-:W-:Y:S02]  /*23b0*/  USEL UR6, UR38, UR13, !UP2 ;  /* 0x0000000d26067287 */ /* 0x000fe4000d000000 */
[----:B------:R-:W-:Y:S02]  /*23c0*/  UIMAD UR12, UR42, UR8, URZ ;  /* 0x000000082a0c72a4 */ /* 0x000fe4000f8e02ff */
[----:B------:R-:W-:Y:S02]  /*23d0*/  UISETP.GE.AND UP0, UPT, UR4, UR9, UPT ;  /* 0x000000090400728c */ /* 0x000fe4000bf06270 */
[----:B------:R-:W-:Y:S02]  /*23e0*/  UIMAD.WIDE.U32 UR16, UR4, UR10, URZ ;  /* 0x0000000a041072a5 */ /* 0x000fe4000f8e00ff */
[----:B------:R-:W-:-:S02]  /*23f0*/  UISETP.GE.OR UP0, UPT, UR6, UR12, UP0 ;  /* 0x0000000c0600728c */ /* 0x000fc40008706670 */
[----:B------:R-:W-:Y:S02]  /*2400*/  UIMAD.WIDE.U32 UR12, UR6, UR10, URZ ;  /* 0x0000000a060c72a5 */ /* 0x000fe4000f8e00ff */
[----:B------:R-:W-:Y:S01]  /*2410*/  UIADD3 UR15, UPT, UPT, -UR4, URZ, URZ ;  /* 0x000000ff040f7290 */ /* 0x000fe2000fffe1ff */
[----:B------:R-:W-:Y:S01]  /*2420*/  UMOV UR10, UR17 ;  /* 0x00000011000a7c82 */ /* 0x000fe20008000000 */
[----:B------:R-:W-:Y:S02]  /*2430*/  UIADD3 UR12, UPT, UPT, -UR6, URZ, URZ ;  /* 0x000000ff060c7290 */ /* 0x000fe4000fffe1ff */
[----:B------:R-:W-:-:S03]  /*2440*/  USHF.R.U32.HI UR10, URZ, UR11, UR10 ;  /* 0x0000000bff0a7299 */ /* 0x000fc6000801160a */
[----:B------:R-:W-:Y:S01]  /*2450*/  @!UP0 UMOV UR9, UR13 ;  /* 0x0000000d00098c82 */ /* 0x000fe20008000000 */
[----:B------:R-:W-:Y:S02]  /*2460*/  UIMAD UR15, UR14, UR15, UR37 ;  /* 0x0000000f0e0f72a4 */ /* 0x000fe4000f8e0225 */
[----:B------:R-:W-:Y:S02]  /*2470*/  USEL UR10, UR4, UR10, !UP3 ;  /* 0x0000000a040a7287 */ /* 0x000fe4000d800000 */
[----:B------:R-:W-:Y:S02]  /*2480*/  @!UP0 USHF.R.U32.HI UR9, URZ, UR11, UR9 ;  /* 0x0000000bff098299 */ /* 0x000fe40008011609 */
[----:B------:R-:W-:Y:S02]  /*2490*/  UIADD3 UR11, UPT, UPT, -UR10, URZ, URZ ;  /* 0x000000ff0a0b7290 */ /* 0x000fe4000fffe1ff */
[----:B------:R-:W-:Y:S02]  /*24a0*/  @!UP0 USEL UR9, UR6, UR9, !UP3 ;  /* 0x0000000906098287 */ /* 0x000fe4000d800000 */
[----:B------:R-:W-:-:S02]  /*24b0*/  UIMAD UR11, UR42, UR11, UR4 ;  /* 0x0000000b2a0b72a4 */ /* 0x000fc4000f8e0204 */
[----:B------:R-:W-:Y:S02]  /*24c0*/  @!UP0 UIADD3 UR10, UPT, UPT, UR10, -UR9, URZ ;  /* 0x800000090a0a8290 */ /* 0x000fe4000fffe0ff */
[----:B------:R-:W-:Y:S02]  /*24d0*/  @!UP0 UIMAD UR9, UR11, UR8, UR9 ;  /* 0x000000080b0982a4 */ /* 0x000fe4000f8e0209 */
[----:B------:R-:W-:Y:S02]  /*24e0*/  @!UP0 UIMAD UR4, UR42, UR10, UR6 ;  /* 0x0000000a2a0482a4 */ /* 0x000fe4000f8e0206 */
[----:B------:R-:W-:Y:S02]  /*24f0*/  UIMAD UR8, UR20, UR12, UR38 ;  /* 0x0000000c140872a4 */ /* 0x000fe4000f8e0226 */
[----:B------:R-:W-:Y:S01]  /*2500*/  UIMAD UR37, UR4, UR14, UR15 ;  /* 0x0000000e042572a4 */ /* 0x000fe2000f8e020f */
[----:B------:R-:W-:Y:S02]  /*2510*/  @!UP0 UMOV UR6, UR9 ;  /* 0x0000000900068c82 */ /* 0x000fe40008000000 */
[----:B------:R-:W-:-:S12]  /*2520*/  UIMAD UR38, UR6, UR20, UR8 ;  /* 0x00000014062672a4 */ /* 0x000fd8000f8e0208 */
.L_x_40:
[----:B------:R-:W3:Y:S02]  /*2530*/  LDCU UR4, c[0x0][0xb30] ;  /* 0x00016600ff0477ac */ /* 0x000ee40008000800 */
[----:B---3--:R-:W-:-:S09]  /*2540*/  UISETP.NE.AND UP0, UPT, UR4, 0x1, UPT ;  /* 0x000000010400788c */ /* 0x008fd2000bf05270 */
[----:B------:R-:W-:Y:S05]  /*2550*/  BRA.U UP0, `(.L_x_41) ;  /* 0x0000000100447547 */ /* 0x000fea000b800000 */
[----:B------:R-:W3:Y:S01]  /*2560*/  LDCU.128 UR12, c[0x0][0xb10] ;  /* 0x00016200ff0c77ac */ /* 0x000ee20008000c00 */
[----:B------:R-:W4:Y:S01]  /*2570*/  LDCU UR16, c[0x0][0xb0c] ;  /* 0x00016180ff1077ac */ /* 0x000f220008000800 */
[----:B------:R-:W1:Y:S01]  /*2580*/  LDCU UR17, c[0x0][0xb20] ;  /* 0x00016400ff1177ac */ /* 0x000e620008000800 */
[----:B---3--:R-:W-:Y:S02]  /*2590*/  UIMAD.WIDE.U32 UR10, UR38, UR12, URZ ;  /* 0x0000000c260a72a5 */ /* 0x008fe4000f8e00ff */
[----:B------:R-:W-:Y:S02]  /*25a0*/  UIMAD.WIDE.U32 UR8, UR37, UR15, URZ ;  /* 0x0000000f250872a5 */ /* 0x000fe4000f8e00ff */
[----:B----4-:R-:W-:Y:S02]  /*25b0*/  UISETP.NE.AND UP2, UPT, UR16, 0x1, UPT ;  /* 0x000000011000788c */ /* 0x010fe4000bf45270 */
[----:B------:R-:W-:Y:S01]  /*25c0*/  UISETP.NE.AND UP0, UPT, UR14, 0x1, UPT ;  /* 0x000000010e00788c */ /* 0x000fe2000bf05270 */
[----:B------:R-:W-:-:S02]  /*25d0*/  UMOV UR6, UR11 ;  /* 0x0000000b00067c82 */ /* 0x000fc40008000000 */
[----:B------:R-:W-:Y:S01]  /*25e0*/  UMOV UR4, UR9 ;  /* 0x0000000900047c82 */ /* 0x000fe20008000000 */
[----:B------:R-:W-:Y:S02]  /*25f0*/  USHF.R.U32.HI UR6, URZ, UR13, UR6 ;  /* 0x0000000dff067299 */ /* 0x000fe40008011606 */
[----:B-1----:R-:W-:Y:S02]  /*2600*/  USHF.R.U32.HI UR4, URZ, UR17, UR4 ;  /* 0x00000011ff047299 */ /* 0x002fe40008011604 */
[----:B------:R-:W-:Y:S02]  /*2610*/  USEL UR6, UR38, UR6, !UP2 ;  /* 0x0000000626067287 */ /* 0x000fe4000d000000 */
[----:B------:R-:W-:-:S04]  /*2620*/  USEL UR4, UR37, UR4, !UP0 ;  /* 0x0000000425047287 */ /* 0x000fc8000c000000 */
[----:B------:R-:W-:Y:S02]  /*2630*/  UIADD3 UR8, UPT, UPT, UR6, -UR4, URZ ;  /* 0x8000000406087290 */ /* 0x000fe4000fffe0ff */
[----:B------:R-:W-:Y:S02]  /*2640*/  UIADD3 UR4, UPT, UPT, -UR6, UR4, URZ ;  /* 0x0000000406047290 */ /* 0x000fe4000fffe1ff */
[----:B------:R-:W-:Y:S02]  /*2650*/  UIMAD UR37, UR8, UR14, UR37 ;  /* 0x0000000e082572a4 */ /* 0x000fe4000f8e0225 */
[----:B------:R-:W-:-:S12]  /*2660*/  UIMAD UR38, UR4, UR16, UR38 ;  /* 0x00000010042672a4 */ /* 0x000fd8000f8e0226 */
.L_x_41:
[----:B------:R-:W-:Y:S01]  /*2670*/  VIADD R11, R11, 0x1 ;  /* 0x000000010b0b7836 */ /* 0x000fe20000000000 */
[----:B------:R-:W-:Y:S02]  /*2680*/  R2UR UR6, R84 ;  /* 0x00000000540672ca */ /* 0x000fe400000e0000 */
[----:B------:R-:W-:Y:S02]  /*2690*/  R2UR UR4, R83 ;  /* 0x00000000530472ca */ /* 0x000fe400000e0000 */
[C---:B------:R-:W-:Y:S02]  /*26a0*/  ISETP.NE.AND P0, PT, R11.reuse, 0x2, PT ;  /* 0x000000020b00780c */ /* 0x040fe40003f05270 */
[----:B------:R-:W-:Y:S02]  /*26b0*/  PLOP3.LUT P1, PT, PT, PT, PT, 0x80, 0x8 ;  /* 0x000000000008781c */ /* 0x000fe40003f2f070 */
[----:B------:R-:W-:Y:S02]  /*26c0*/  SEL R3, RZ, 0x1, P0 ;  /* 0x00000001ff037807 */ /* 0x000fe40000000000 */
[----:B------:R-:W-:-:S02]  /*26d0*/  SEL R11, R11, RZ, P0 ;  /* 0x000000ff0b0b7207 */ /* 0x000fc40000000000 */
[----:B------:R-:W-:Y:S01]  /*26e0*/  LOP3.LUT R10, R10, R3, RZ, 0x3c, !PT ;  /* 0x000000030a0a7212 */ /* 0x000fe200078e3cff */
[----:B------:R-:W-:Y:S02]  /*26f0*/  UIADD3 UR30, UPT, UPT, UR38, UR6, URZ ;  /* 0x00000006261e7290 */ /* 0x000fe4000fffe0ff */
[----:B------:R-:W-:Y:S01]  /*2700*/  UIADD3 UR31, UPT, UPT, UR37, UR4, URZ ;  /* 0x00000004251f7290 */ /* 0x000fe2000fffe0ff */
[----:B------:R-:W-:Y:S11]  /*2710*/  BRA.U UP1, `(.L_x_42) ;  /* 0xfffffff101507547 */ /* 0x000ff6000b83ffff */
[----:B------:R-:W-:Y:S01]  /*2720*/  UIADD3 UR7, UPT, UPT, UR7, 0x20, URZ ;  /* 0x0000002007077890 */ /* 0x000fe2000fffe0ff */
[----:B------:R-:W-:-:S03]  /*2730*/  SHF.L.U32 R3, R12, 0x1f, RZ ;  /* 0x0000001f0c037819 */ /* 0x000fc600000006ff */
[----:B------:R-:W-:-:S09]  /*2740*/  ULEA UR4, UR5, UR7, 0x3 ;  /* 0x0000000705047291 */ /* 0x000fd2000f8e18ff */
[----:B------:R-:W3:Y:S02]  /*2750*/  SYNCS.PHASECHK.TRANS64.TRYWAIT P0, [UR4], R3 ;  /* 0x00000003ff0075a7 */ /* 0x000ee40008001104 */
[----:B---3--:R-:W-:Y:S05]  /*2760*/  @!P0 BRA `(.L_x_43) ;  /* 0x0000006c00e88947 */ /* 0x008fea0003800000 */
.L_x_143:
[----:B------:R-:W-:-:S04]  /*2770*/  UIADD3 UR4, UPT, UPT, UR5, 0x1, URZ ;  /* 0x0000000105047890 */ /* 0x000fc8000fffe0ff */
[----:B------:R-:W-:-:S04]  /*2780*/  UISETP.NE.AND UP0, UPT, UR4, 0x4, UPT ;  /* 0x000000040400788c */ /* 0x000fc8000bf05270 */
[----:B------:R-:W-:Y:S02]  /*2790*/  USEL UR6, URZ, 0x1, UP0 ;  /* 0x00000001ff067887 */ /* 0x000fe40008000000 */
[----:B------:R-:W-:-:S04]  /*27a0*/  USEL UR4, UR4, URZ, UP0 ;  /* 0x000000ff04047287 */ /* 0x000fc80008000000 */
[----:B------:R-:W-:Y:S01]  /*27b0*/  ULEA UR5, UR4, UR7, 0x3 ;  /* 0x0000000704057291 */ /* 0x000fe2000f8e18ff */
[----:B------:R-:W-:-:S04]  /*27c0*/  LOP3.LUT R2, R12, UR6, RZ, 0x3c, !PT ;  /* 0x000000060c027c12 */ /* 0x000fc8000f8e3cff */
[----:B-1----:R-:W-:-:S04]  /*27d0*/  SHF.L.U32 R3, R2, 0x1f, RZ ;  /* 0x0000001f02037819 */ /* 0x002fc800000006ff */
[----:B------:R-:W1:Y:S02]  /*27e0*/  SYNCS.PHASECHK.TRANS64.TRYWAIT P0, [UR5], R3 ;  /* 0x00000003ff0075a7 */ /* 0x000e640008001105 */
[----:B-1----:R-:W-:Y:S05]  /*27f0*/  @!P0 BRA `(.L_x_44) ;  /* 0x0000006c00dc8947 */ /* 0x002fea0003800000 */
.L_x_145:
        /* <DEDUP_REMOVED lines=9> */
.L_x_147:
[----:B------:R-:W-:-:S04]  /*2890*/  UIADD3 UR4, UPT, UPT, UR4, 0x1, URZ ;  /* 0x0000000104047890 */ /* 0x000fc8000fffe0ff */
[----:B------:R-:W-:-:S04]  /*28a0*/  UISETP.NE.AND UP0, UPT, UR4, 0x4, UPT ;  /* 0x000000040400788c */ /* 0x000fc8000bf05270 */
[----:B------:R-:W-:Y:S02]  /*28b0*/  USEL UR5, URZ, 0x1, UP0 ;  /* 0x00000001ff057887 */ /* 0x000fe40008000000 */
[----:B------:R-:W-:-:S04]  /*28c0*/  USEL UR4, UR4, URZ, UP0 ;  /* 0x000000ff04047287 */ /* 0x000fc80008000000 */
[----:B------:R-:W-:Y:S01]  /*28d0*/  ULEA UR4, UR4, UR7, 0x3 ;  /* 0x0000000704047291 */ /* 0x000fe2000f8e18ff */
[----:B-1----:R-:W-:-:S04]  /*28e0*/  LOP3.LUT R3, R2, UR5, RZ, 0x3c, !PT ;  /* 0x0000000502037c12 */ /* 0x002fc8000f8e3cff */
[----:B------:R-:W-:Y:S01]  /*28f0*/  SHF.L.U32 R3, R3, 0x1f, RZ ;  /* 0x0000001f03037819 */ /* 0x000fe200000006ff */
[----:B------:R-:W-:-:S07]  /*2900*/  IMAD.U32 R0, RZ, RZ, UR4 ;  /* 0x00000004ff007e24 */ /* 0x000fce000f8e00ff */
.L_x_46:
[----:B-1----:R1:W3:Y:S02]  /*2910*/  SYNCS.PHASECHK.TRANS64.TRYWAIT P0, [R0+URZ], R3 ;  /* 0x00000003000075a7 */ /* 0x0022e400080011ff */
[----:B---3--:R-:W-:Y:S05]  /*2920*/  @!P0 NANOSLEEP.SYNCS 0x989680 ;  /* 0x009896800000895d */ /* 0x008fea0003900000 */
[----:B------:R-:W3:Y:S02]  /*2930*/  @!P0 SYNCS.PHASECHK.TRANS64 P0, [R0+URZ], R3 ;  /* 0x00000003000085a7 */ /* 0x000ee400080010ff */
[----:B--23--:R-:W-:Y:S05]  /*2940*/  @P0 EXIT ;  /* 0x000000000000094d */ /* 0x00cfea0003800000 */
[----:B------:R-:W-:Y:S05]  /*2950*/  BRA `(.L_x_46) ;  /* 0xfffffffc00ec7947 */ /* 0x000fea000383ffff */
.L_x_22:
[----:B------:R-:W2:Y:S02]  /*2960*/  S2UR UR4, SR_CgaCtaId ;  /* 0x00000000000479c3 */ /* 0x000ea40000008800 */
[----:B--2---:R-:W-:-:S04]  /*2970*/  UISETP.NE.AND UP0, UPT, UR4, URZ, UPT ;  /* 0x000000ff0400728c */ /* 0x004fc8000bf05270 */
[----:B------:R-:W-:-:S09]  /*2980*/  UISETP.NE.OR UP0, UPT, UR18, 0x1, UP0 ;  /* 0x000000011200788c */ /* 0x000fd20008705670 */
[----:B------:R-:W-:Y:S05]  /*2990*/  BRA.U UP0, `(.L_x_47) ;  /* 0x00000005004c7547 */ /* 0x000fea000b800000 */
[----:B------:R-:W2:Y:S01]  /*29a0*/  S2UR UR5, SR_CgaCtaId ;  /* 0x00000000000579c3 */ /* 0x000ea20000008800 */
[----:B------:R-:W-:Y:S01]  /*29b0*/  UMOV UR4, 0x400 ;  /* 0x0000040000047882 */ /* 0x000fe20000000000 */
[----:B------:R-:W-:Y:S01]  /*29c0*/  ISETP.GE.U32.AND P2, PT, R0, 0x2, PT ;  /* 0x000000020000780c */ /* 0x000fe20003f46070 */
[----:B------:R-:W-:Y:S01]  /*29d0*/  IMAD.MOV.U32 R12, RZ, RZ, 0x1 ;  /* 0x00000001ff0c7424 */ /* 0x000fe200078e00ff */
[----:B------:R-:W-:Y:S02]  /*29e0*/  CS2R R10, SRZ ;  /* 0x00000000000a7805 */ /* 0x000fe4000001ff00 */
[----:B------:R-:W-:Y:S01]  /*29f0*/  CS2R R8, SRZ ;  /* 0x0000000000087805 */ /* 0x000fe2000001ff00 */
[----:B--2---:R-:W-:-:S03]  /*2a00*/  ULEA UR6, UR5, UR4, 0x18 ;  /* 0x0000000405067291 */ /* 0x004fc6000f8ec0ff */
[----:B------:R-:W-:-:S09]  /*2a10*/  UMOV UR5, URZ ;  /* 0x000000ff00057c82 */ /* 0x000fd20008000000 */
.L_x_51:
[----:B------:R-:W-:Y:S02]  /*2a20*/  LEA R2, R8, UR6, 0x3 ;  /* 0x0000000608027c11 */ /* 0x000fe4000f8e18ff */
[----:B------:R-:W-:-:S03]  /*2a30*/  SHF.L.U32 R5, R9, 0x1f, RZ ;  /* 0x0000001f09057819 */ /* 0x000fc600000006ff */
[----:B------:R-:W-:Y:S01]  /*2a40*/  VIADD R4, R2, 0x100 ;  /* 0x0000010002047836 */ /* 0x000fe20000000000 */
[----:B------:R-:W2:Y:S02]  /*2a50*/  SYNCS.PHASECHK.TRANS64.TRYWAIT P0, [R2+URZ+0xf0], R5 ;  /* 0x0000f005020075a7 */ /* 0x000ea400080011ff */
[----:B--2---:R-:W-:Y:S05]  /*2a60*/  @!P0 BRA `(.L_x_48) ;  /* 0x0000006c00708947 */ /* 0x004fea0003800000 */
.L_x_148:
[----:B------:R-:W-:Y:S01]  /*2a70*/  ULEA UR4, UR5, UR6, 0x3 ;  /* 0x0000000605047291 */ /* 0x000fe2000f8e18ff */
[----:B------:R-:W-:Y:S02]  /*2a80*/  PRMT R4, RZ, 0x654, R4 ;  /* 0x00000654ff047816 */ /* 0x000fe40000000004 */
[----:B--2---:R-:W-:Y:S01]  /*2a90*/  SHF.L.U32 R5, R12, 0x1f, RZ ;  /* 0x0000001f0c057819 */ /* 0x004fe200000006ff */
[----:B------:R-:W-:Y:S01]  /*2aa0*/  UIADD3 UR7, UPT, UPT, UR4, 0x90, URZ ;  /* 0x0000009004077890 */ /* 0x000fe2000fffe0ff */
[----:B------:R2:W-:Y:S05]  /*2ab0*/  SYNCS.ARRIVE.TRANS64.RED.A1T0 RZ, [R4+URZ], RZ ;  /* 0x000000ff04ff79a7 */ /* 0x0005ea00081004ff */
[----:B------:R-:W-:Y:S01]  /*2ac0*/  IMAD.U32 R7, RZ, RZ, UR7 ;  /* 0x00000007ff077e24 */ /* 0x000fe2000f8e00ff */
[----:B------:R-:W3:Y:S04]  /*2ad0*/  SYNCS.PHASECHK.TRANS64.TRYWAIT P0, [UR4+0xa0], R5 ;  /* 0x0000a005ff0075a7 */ /* 0x000ee80008001104 */
[----:B------:R-:W-:Y:S01]  /*2ae0*/  PRMT R6, R0, 0x654, R7 ;  /* 0x0000065400067816 */ /* 0x000fe20000000007 */
[----:B--2---:R-:W-:Y:S01]  /*2af0*/  @!P2 IMAD.MOV.U32 R4, RZ, RZ, 0x10 ;  /* 0x00000010ff04a424 */ /* 0x004fe200078e00ff */
[----:B---3--:R-:W-:Y:S06]  /*2b00*/  @!P0 BRA `(.L_x_49) ;  /* 0x0000006c005c8947 */ /* 0x008fec0003800000 */
.L_x_150:
[----:B------:R-:W-:Y:S01]  /*2b10*/  ULEA UR8, UR5, UR6, 0x4 ;  /* 0x0000000605087291 */ /* 0x000fe2000f8e20ff */
[----:B------:R-:W-:Y:S01]  /*2b20*/  SEL R3, R6, R3, !P2 ;  /* 0x0000000306037207 */ /* 0x000fe20005000000 */
[----:B------:R-:W-:Y:S01]  /*2b30*/  UIADD3 UR9, UPT, UPT, UR4, 0x90, URZ ;  /* 0x0000009004097890 */ /* 0x000fe2000fffe0ff */
[----:B--2---:R-:W-:Y:S01]  /*2b40*/  LEA R2, R11, UR6, 0x3 ;  /* 0x000000060b027c11 */ /* 0x004fe2000f8e18ff */
[----:B------:R-:W-:Y:S01]  /*2b50*/  UIADD3 UR8, UPT, UPT, UR8, 0x120, URZ ;  /* 0x0000012008087890 */ /* 0x000fe2000fffe0ff */
[----:B------:R-:W-:Y:S01]  /*2b60*/  SHF.L.U32 R5, R10, 0x1f, RZ ;  /* 0x0000001f0a057819 */ /* 0x000fe200000006ff */
[----:B------:R2:W-:Y:S01]  /*2b70*/  @!P2 SYNCS.ARRIVE.TRANS64.RED RZ, [R3+URZ], R4 ;  /* 0x0000000403ffa9a7 */ /* 0x0005e200080004ff */
[----:B------:R-:W-:Y:S01]  /*2b80*/  UIADD3 UR4, UPT, UPT, UR5, 0x1, URZ ;  /* 0x0000000105047890 */ /* 0x000fe2000fffe0ff */
[----:B------:R-:W-:-:S03]  /*2b90*/  VIADD R8, R8, 0x1 ;  /* 0x0000000108087836 */ /* 0x000fc60000000000 */
[----:B------:R-:W-:Y:S02]  /*2ba0*/  UISETP.NE.AND UP0, UPT, UR4, 0x2, UPT ;  /* 0x000000020400788c */ /* 0x000fe4000bf05270 */
[----:B------:R-:W-:Y:S06]  /*2bb0*/  UGETNEXTWORKID.BROADCAST [UR8], [UR9] ;  /* 0x00000000080073ca */ /* 0x000fec0008000100 */
[----:B------:R-:W-:Y:S01]  /*2bc0*/  USEL UR7, URZ, 0x1, UP0 ;  /* 0x00000001ff077887 */ /* 0x000fe20008000000 */
[----:B------:R-:W-:Y:S01]  /*2bd0*/  ISETP.NE.AND P0, PT, R8, 0x2, PT ;  /* 0x000000020800780c */ /* 0x000fe20003f05270 */
[----:B------:R-:W-:Y:S01]  /*2be0*/  USEL UR5, UR4, URZ, UP0 ;  /* 0x000000ff04057287 */ /* 0x000fe20008000000 */
[----:B------:R-:W3:Y:S03]  /*2bf0*/  SYNCS.PHASECHK.TRANS64.TRYWAIT P1, [R2+URZ+0x90], R5 ;  /* 0x00009005020075a7 */ /* 0x000ee600080211ff */
[----:B------:R-:W-:Y:S01]  /*2c00*/  LOP3.LUT R12, R12, UR7, RZ, 0x3c, !PT ;  /* 0x000000070c0c7c12 */ /* 0x000fe2000f8e3cff */
[----:B--23--:R-:W-:Y:S07]  /*2c10*/  @!P1 BRA `(.L_x_50) ;  /* 0x0000006c00309947 */ /* 0x00cfee0003800000 */
.L_x_151:
[C---:B------:R-:W-:Y:S01]  /*2c20*/  LEA R4, R11.reuse, UR6, 0x4 ;  /* 0x000000060b047c11 */ /* 0x040fe2000f8e20ff */
[----:B--2---:R-:W-:Y:S01]  /*2c30*/  VIADD R2, R2, 0xa0 ;  /* 0x000000a002027836 */ /* 0x004fe20000000000 */
[----:B------:R-:W-:Y:S01]  /*2c40*/  SEL R8, R8, RZ, P0 ;  /* 0x000000ff08087207 */ /* 0x000fe20000000000 */
[----:B------:R-:W-:-:S03]  /*2c50*/  VIADD R11, R11, 0x1 ;  /* 0x000000010b0b7836 */ /* 0x000fc60000000000 */
[----:B------:R-:W2:Y:S01]  /*2c60*/  LDS.128 R4, [R4+0x120] ;  /* 0x0001200004047984 */ /* 0x000ea20000000c00 */
[----:B------:R-:W-:Y:S02]  /*2c70*/  PRMT R2, RZ, 0x654, R2 ;  /* 0x00000654ff027816 */ /* 0x000fe40000000002 */
[C---:B------:R-:W-:Y:S01]  /*2c80*/  ISETP.NE.AND P1, PT, R11.reuse, 0x2, PT ;  /* 0x000000020b00780c */ /* 0x040fe20003f25270 */
[----:B------:R-:W-:Y:S01]  /*2c90*/  @!PT LDS RZ, [RZ] ;  /* 0x00000000fffff984 */ /* 0x000fe20000000800 */
[----:B------:R-:W-:Y:S01]  /*2ca0*/  @!PT LDS RZ, [RZ] ;  /* 0x00000000fffff984 */ /* 0x000fe20000000800 */
[----:B------:R-:W-:Y:S01]  /*2cb0*/  @!PT LDS RZ, [RZ] ;  /* 0x00000000fffff984 */ /* 0x000fe20000000800 */
[----:B------:R-:W-:Y:S01]  /*2cc0*/  @!PT LDS RZ, [RZ] ;  /* 0x00000000fffff984 */ /* 0x000fe20000000800 */
[----:B------:R3:W-:Y:S06]  /*2cd0*/  MEMBAR.ALL.CTA ;  /* 0x0000000000007992 */ /* 0x0007ec0000008000 */
[----:B---3--:R-:W3:Y:S01]  /*2ce0*/  FENCE.VIEW.ASYNC.S ;  /* 0x00000000000073c6 */ /* 0x008ee20000000000 */
[----:B------:R-:W-:Y:S01]  /*2cf0*/  SEL R11, R11, RZ, P1 ;  /* 0x000000ff0b0b7207 */ /* 0x000fe20000800000 */
[----:B---3--:R3:W-:Y:S01]  /*2d00*/  SYNCS.ARRIVE.TRANS64.RED.A1T0 RZ, [R2+URZ], RZ ;  /* 0x000000ff02ff79a7 */ /* 0x0087e200081004ff */
[----:B--2---:R-:W-:-:S02]  /*2d10*/  LOP3.LUT P3, RZ, R6, 0x1, RZ, 0xc0, !PT ;  /* 0x0000000106ff7812 */ /* 0x004fc4000786c0ff */
[----:B------:R-:W-:-:S04]  /*2d20*/  SEL R5, RZ, 0x1, P1 ;  /* 0x00000001ff057807 */ /* 0x000fc80000800000 */
[----:B------:R-:W-:Y:S02]  /*2d30*/  LOP3.LUT R10, R10, R5, RZ, 0x3c, !PT ;  /* 0x000000050a0a7212 */ /* 0x000fe400078e3cff */
[----:B---3--:R-:W-:-:S04]  /*2d40*/  SEL R2, RZ, 0x1, P0 ;  /* 0x00000001ff027807 */ /* 0x008fc80000000000 */
[----:B------:R-:W-:Y:S01]  /*2d50*/  LOP3.LUT R9, R9, R2, RZ, 0x3c, !PT ;  /* 0x0000000209097212 */ /* 0x000fe200078e3cff */
[----:B------:R-:W-:Y:S06]  /*2d60*/  @P3 BRA `(.L_x_51) ;  /* 0xfffffffc002c3947 */ /* 0x000fec000383ffff */
[----:B------:R-:W-:Y:S01]  /*2d70*/  ULEA UR4, UR5, UR6, 0x3 ;  /* 0x0000000605047291 */ /* 0x000fe2000f8e18ff */
[----:B------:R-:W-:-:S08]  /*2d80*/  SHF.L.U32 R3, R12, 0x1f, RZ ;  /* 0x0000001f0c037819 */ /* 0x000fd000000006ff */
[----:B------:R-:W2:Y:S02]  /*2d90*/  SYNCS.PHASECHK.TRANS64 P0, [UR4+0xa0], R3 ;  /* 0x0000a003ff0075a7 */ /* 0x000ea40008001004 */
[----:B--2---:R-:W-:Y:S05]  /*2da0*/  @P0 BRA `(.L_x_52) ;  /* 0x0000000000080947 */ /* 0x004fea0003800000 */
[----:B------:R-:W2:Y:S02]  /*2db0*/  SYNCS.PHASECHK.TRANS64.TRYWAIT P0, [UR4+0xa0], R3 ;  /* 0x0000a003ff0075a7 */ /* 0x000ea40008001104 */
[----:B--2---:R-:W-:Y:S05]  /*2dc0*/  @!P0 BRA `(.L_x_53) ;  /* 0x0000006800d88947 */ /* 0x004fea0003800000 */
.L_x_52:
[----:B------:R-:W-:-:S04]  /*2dd0*/  UIADD3 UR7, UPT, UPT, UR5, 0x1, URZ ;  /* 0x0000000105077890 */ /* 0x000fc8000fffe0ff */
[----:B------:R-:W-:-:S04]  /*2de0*/  UISETP.NE.AND UP0, UPT, UR7, 0x2, UPT ;  /* 0x000000020700788c */ /* 0x000fc8000bf05270 */
[----:B------:R-:W-:Y:S02]  /*2df0*/  USEL UR8, URZ, 0x1, UP0 ;  /* 0x00000001ff087887 */ /* 0x000fe40008000000 */
[----:B------:R-:W-:-:S04]  /*2e00*/  USEL UR7, UR7, URZ, UP0 ;  /* 0x000000ff07077287 */ /* 0x000fc80008000000 */
[----:B------:R-:W-:Y:S01]  /*2e10*/  ULEA UR7, UR7, UR6, 0x3 ;  /* 0x0000000607077291 */ /* 0x000fe2000f8e18ff */
[----:B--2---:R-:W-:-:S04]  /*2e20*/  LOP3.LUT R3, R12, UR8, RZ, 0x3c, !PT ;  /* 0x000000080c037c12 */ /* 0x004fc8000f8e3cff */
[----:B------:R-:W-:-:S04]  /*2e30*/  SHF.L.U32 R0, R3, 0x1f, RZ ;  /* 0x0000001f03007819 */ /* 0x000fc800000006ff */
[----:B------:R-:W2:Y:S02]  /*2e40*/  SYNCS.PHASECHK.TRANS64 P0, [UR7+0xa0], R0 ;  /* 0x0000a000ff0075a7 */ /* 0x000ea40008001007 */
[----:B-12---:R-:W-:Y:S05]  /*2e50*/  @P0 EXIT ;  /* 0x000000000000094d */ /* 0x006fea0003800000 */
[----:B------:R-:W-:Y:S02]  /*2e60*/  SHF.L.U32 R3, R3, 0x1f, RZ ;  /* 0x0000001f03037819 */ /* 0x000fe400000006ff */
[----:B------:R-:W-:-:S07]  /*2e70*/  MOV R0, UR7 ;  /* 0x0000000700007c02 */ /* 0x000fce0008000f00 */
.L_x_54:
[----:B-1----:R1:W2:Y:S02]  /*2e80*/  SYNCS.PHASECHK.TRANS64.TRYWAIT P0, [R0+URZ+0xa0], R3 ;  /* 0x0000a003000075a7 */ /* 0x0022a400080011ff */
[----:B--2---:R-:W-:Y:S05]  /*2e90*/  @!P0 NANOSLEEP.SYNCS 0x989680 ;  /* 0x009896800000895d */ /* 0x004fea0003900000 */
[----:B------:R-:W2:Y:S02]  /*2ea0*/  @!P0 SYNCS.PHASECHK.TRANS64 P0, [R0+URZ+0xa0], R3 ;  /* 0x0000a003000085a7 */ /* 0x000ea400080010ff */
[----:B--2---:R-:W-:Y:S05]  /*2eb0*/  @P0 EXIT ;  /* 0x000000000000094d */ /* 0x004fea0003800000 */
[----:B------:R-:W-:Y:S05]  /*2ec0*/  BRA `(.L_x_54) ;  /* 0xfffffffc00ec7947 */ /* 0x000fea000383ffff */
.L_x_47:
[----:B------:R-:W-:Y:S05]  /*2ed0*/  BRA.U UP4, `(.L_x_55) ;  /* 0x0000000d04a07547 */ /* 0x000fea000b800000 */
[----:B------:R-:W2:Y:S01]  /*2ee0*/  S2UR UR7, SR_CgaCtaId ;  /* 0x00000000000779c3 */ /* 0x000ea20000008800 */
[----:B------:R-:W-:Y:S01]  /*2ef0*/  UMOV UR4, 0x40 ;  /* 0x0000004000047882 */ /* 0x000fe20000000000 */
[----:B------:R-:W-:Y:S01]  /*2f00*/  NOP ;  /* 0x0000000000007918 */ /* 0x000fe20000000000 */
[----:B------:R-:W-:Y:S01]  /*2f10*/  UMOV UR6, 0x400 ;  /* 0x0000040000067882 */ /* 0x000fe20000000000 */
[----:B--2---:R-:W-:Y:S02]  /*2f20*/  ULEA UR5, UR7, UR4, 0x18 ;  /* 0x0000000407057291 */ /* 0x004fe4000f8ec0ff */
[----:B------:R-:W-:-:S07]  /*2f30*/  ULEA UR6, UR7, UR6, 0x18 ;  /* 0x0000000607067291 */ /* 0x000fce000f8ec0ff */
[----:B------:R-:W2:Y:S02]  /*2f40*/  LDS.U8 R0, [UR5+0x1c] ;  /* 0x00001c05ff007984 */ /* 0x000ea40008000000 */
[----:B--2---:R-:W-:-:S13]  /*2f50*/  ISETP.NE.AND P0, PT, R0, RZ, PT ;  /* 0x000000ff0000720c */ /* 0x004fda0003f05270 */
[----:B------:R-:W-:Y:S05]  /*2f60*/  @P0 BRA `(.L_x_56) ;  /* 0x0000000000580947 */ /* 0x000fea0003800000 */
[----:B------:R-:W-:-:S13]  /*2f70*/  ELECT P0, URZ, PT ;  /* 0x0000000000ff782f */ /* 0x000fda0003800000 */
[----:B------:R-:W-:Y:S05]  /*2f80*/  @!P0 BRA `(.L_x_57) ;  /* 0x0000000000608947 */ /* 0x000fea0003800000 */
[----:B------:R-:W-:Y:S01]  /*2f90*/  UMOV UR4, 0x10 ;  /* 0x0000001000047882 */ /* 0x000fe20000000000 */
[----:B------:R-:W-:Y:S01]  /*2fa0*/  HFMA2 R0, -RZ, RZ, 0, 5.9604644775390625e-08 ;  /* 0x00000001ff007431 */ /* 0x000fe200000001ff */
[----:B------:R-:W-:-:S03]  /*2fb0*/  MOV R3, 0xffff ;  /* 0x0000ffff00037802 */ /* 0x000fc60000000f00 */
[----:B------:R-:W-:Y:S04]  /*2fc0*/  DEPBAR.LE SB2, 0x36 ;  /* 0x0000ad800000791a */ /* 0x000fe80000000000 */
[----:B------:R-:W2:Y:S02]  /*2fd0*/  UTCATOMSWS.FIND_AND_SET.ALIGN UP0, UR4, UR4 ;  /* 0x00000004000475e3 */ /* 0x000ea40008000800 */
[----:B--2---:R-:W-:Y:S01]  /*2fe0*/  MOV R4, UR4 ;  /* 0x0000000400047c02 */ /* 0x004fe20008000f00 */
[----:B------:R-:W-:Y:S06]  /*2ff0*/  BRA.U UP0, `(.L_x_58) ;  /* 0x0000000100187547 */ /* 0x000fec000b800000 */
.L_x_59:
[----:B------:R-:W-:Y:S05]  /*3000*/  NANOSLEEP 0x64 ;  /* 0x000000640000795d */ /* 0x000fea0003800000 */
[----:B------:R-:W-:-:S05]  /*3010*/  UMOV UR4, 0x10 ;  /* 0x0000001000047882 */ /* 0x000fca0000000000 */
[----:B------:R-:W-:Y:S04]  /*3020*/  DEPBAR.LE SB2, 0x36 ;  /* 0x0000ad800000791a */ /* 0x000fe80000000000 */
[----:B------:R-:W2:Y:S02]  /*3030*/  UTCATOMSWS.FIND_AND_SET.ALIGN UP0, UR4, UR4 ;  /* 0x00000004000475e3 */ /* 0x000ea40008000800 */
[----:B--2---:R-:W-:Y:S01]  /*3040*/  MOV R4, UR4 ;  /* 0x0000000400047c02 */ /* 0x004fe20008000f00 */
[----:B------:R-:W-:Y:S05]  /*3050*/  BRA.U !UP0, `(.L_x_59) ;  /* 0xfffffffd08e87547 */ /* 0x000fea000b83ffff */
.L_x_58:
[-C--:B------:R-:W-:Y:S02]  /*3060*/  SHF.L.U32 R3, R3, R4.reuse, RZ ;  /* 0x0000000403037219 */ /* 0x080fe400000006ff */
[----:B------:R-:W-:Y:S01]  /*3070*/  SHF.L.U32 R0, R0, R4, RZ ;  /* 0x0000000400007219 */ /* 0x000fe200000006ff */
[----:B------:R-:W-:Y:S02]  /*3080*/  IMAD.SHL.U32 R4, R4, 0x20, RZ ;  /* 0x0000002004047824 */ /* 0x000fe400078e00ff */
[----:B------:R2:W-:Y:S04]  /*3090*/  ATOMS.OR RZ, [UR5+0x14], R3 ;  /* 0x00001403ffff798c */ /* 0x0005e8000b000005 */
[----:B------:R2:W-:Y:S04]  /*30a0*/  ATOMS.OR RZ, [UR5+0x18], R0 ;  /* 0x00001800ffff798c */ /* 0x0005e8000b000005 */
[----:B------:R2:W-:Y:S01]  /*30b0*/  STS [UR6+0x140], R4 ;  /* 0x00014004ff007988 */ /* 0x0005e20008000806 */
[----:B------:R-:W-:Y:S05]  /*30c0*/  BRA `(.L_x_57) ;  /* 0x0000000000107947 */ /* 0x000fea0003800000 */
.L_x_56:
[----:B------:R-:W-:Y:S02]  /*30d0*/  MOV R0, 0xffffffff ;  /* 0xffffffff00007802 */ /* 0x000fe40000000f00 */
[----:B------:R-:W-:-:S03]  /*30e0*/  MOV R4, 0x3110 ;  /* 0x0000311000047802 */ /* 0x000fc60000000f00 */
[----:B------:R2:W-:Y:S04]  /*30f0*/  STS [UR6+0x140], R0 ;  /* 0x00014000ff007988 */ /* 0x0005e80008000806 */
[----:B-12--5:R-:W-:Y:S05]  /*3100*/  CALL.REL.NOINC `($__internal_1_$__cuda_sm10x_tcgen05_guardrail_trap_phase_invalid_during_alloc) ;  /* 0x0000007000207944 */ /* 0x026fea0003c00000 */
.L_x_57:
[----:B------:R-:W-:Y:S05]  /*3110*/  WARPSYNC.ALL ;  /* 0x0000000000007948 */ /* 0x000fea0003800000 */
[----:B------:R-:W3:Y:S01]  /*3120*/  S2UR UR4, SR_CgaCtaId ;  /* 0x00000000000479c3 */ /* 0x000ee20000008800 */
[----:B------:R-:W-:Y:S01]  /*3130*/  UMOV UR17, 0x400 ;  /* 0x0000040000117882 */ /* 0x000fe20000000000 */
[----:B------:R-:W-:-:S06]  /*3140*/  NOP ;  /* 0x0000000000007918 */ /* 0x000fcc0000000000 */
[----:B------:R-:W-:Y:S06]  /*3150*/  BAR.ARV 0x6, 0xa0 ;  /* 0x0182800000007b1d */ /* 0x000fec0000002000 */
[----:B------:R-:W4:Y:S01]  /*3160*/  LDCU UR5, c[0x0][0x38c] ;  /* 0x00007180ff0577ac */ /* 0x000f220008000800 */
[----:B------:R-:W-:Y:S01]  /*3170*/  LOP3.LUT R2, R2, 0xffff, RZ, 0xc0, !PT ;  /* 0x0000ffff02027812 */ /* 0x000fe200078ec0ff */
[----:B------:R-:W-:Y:S01]  /*3180*/  IMAD.MOV.U32 R11, RZ, RZ, 0x1 ;  /* 0x00000001ff0b7424 */ /* 0x000fe200078e00ff */
[----:B------:R-:W-:Y:S01]  /*3190*/  CS2R R8, SRZ ;  /* 0x0000000000087805 */ /* 0x000fe2000001ff00 */
[----:B------:R-:W1:Y:S01]  /*31a0*/  LDCU UR8, c[0x0][0x38c] ;  /* 0x00007180ff0877ac */ /* 0x000e620008000800 */
[----:B------:R-:W-:Y:S01]  /*31b0*/  R2UR UR19, R2 ;  /* 0x00000000021372ca */ /* 0x000fe200000e0000 */
[----:B------:R-:W-:Y:S01]  /*31c0*/  IMAD.MOV.U32 R10, RZ, RZ, RZ ;  /* 0x000000ffff0a7224 */ /* 0x000fe200078e00ff */
[----:B------:R-:W-:Y:S01]  /*31d0*/  UMOV UR22, URZ ;  /* 0x000000ff00167c82 */ /* 0x000fe20008000000 */
[----:B------:R-:W-:Y:S01]  /*31e0*/  UMOV UR14, URZ ;  /* 0x000000ff000e7c82 */ /* 0x000fe20008000000 */
[----:B---3--:R-:W-:Y:S01]  /*31f0*/  ULEA UR17, UR4, UR17, 0x18 ;  /* 0x0000001104117291 */ /* 0x008fe2000f8ec0ff */
[----:B------:R-:W-:Y:S01]  /*3200*/  UMOV UR26, 0x0 ;  /* 0x00000000001a7882 */ /* 0x000fe20000000000 */
[----:B------:R-:W-:-:S02]  /*3210*/  UMOV UR27, 0x4400490 ;  /* 0x04400490001b7882 */ /* 0x000fc40000000000 */
[----:B------:R-:W-:Y:S02]  /*3220*/  UIADD3 UR6, UPT, UPT, UR17, 0x8800, URZ ;  /* 0x0000880011067890 */ /* 0x000fe4000fffe0ff */
[----:B------:R-:W-:Y:S02]  /*3230*/  UIADD3 UR7, UPT, UPT, UR17, 0xc800, URZ ;  /* 0x0000c80011077890 */ /* 0x000fe4000fffe0ff */
[----:B----4-:R-:W-:Y:S01]  /*3240*/  UIADD3 UR5, UPT, UPT, UR5, 0x1f, URZ ;  /* 0x0000001f05057890 */ /* 0x010fe2000fffe0ff */
[----:B--2---:R-:W2:Y:S01]  /*3250*/  LDS R0, [UR17+0x140] ;  /* 0x00014011ff007984 */ /* 0x004ea20008000800 */
[----:B------:R-:W-:Y:S02]  /*3260*/  USHF.R.U32.HI UR6, URZ, 0x4, UR6 ;  /* 0x00000004ff067899 */ /* 0x000fe40008011606 */
[----:B------:R-:W-:Y:S02]  /*3270*/  USHF.R.S32.HI UR4, URZ, 0x1f, UR5 ;  /* 0x0000001fff047899 */ /* 0x000fe40008011405 */
[----:B------:R-:W-:-:S02]  /*3280*/  ULOP3.LUT UR6, UR6, 0x3fff, URZ, 0xc0, !UPT ;  /* 0x00003fff06067892 */ /* 0x000fc4000f8ec0ff */
[----:B------:R-:W-:Y:S02]  /*3290*/  ULEA.HI UR4, UR4, UR5, URZ, 0x5 ;  /* 0x0000000504047291 */ /* 0x000fe4000f8f28ff */
[----:B------:R-:W-:Y:S02]  /*32a0*/  USHF.R.U32.HI UR5, URZ, 0x4, UR7 ;  /* 0x00000004ff057899 */ /* 0x000fe40008011607 */
[----:B------:R-:W-:Y:S02]  /*32b0*/  USHF.R.S32.HI UR28, URZ, 0x5, UR4 ;  /* 0x00000005ff1c7899 */ /* 0x000fe40008011404 */
[----:B------:R-:W-:Y:S02]  /*32c0*/  ULOP3.LUT UR5, UR5, 0x3fff, URZ, 0xc0, !UPT ;  /* 0x00003fff05057892 */ /* 0x000fe4000f8ec0ff */
[----:B------:R-:W-:Y:S02]  /*32d0*/  UISETP.LT.AND UP0, UPT, UR28, 0x1, UPT ;  /* 0x000000011c00788c */ /* 0x000fe4000bf01270 */
[----:B------:R-:W-:-:S02]  /*32e0*/  ULOP3.LUT UR20, UR6, 0x10000, URZ, 0xfc, !UPT ;  /* 0x0001000006147892 */ /* 0x000fc4000f8efcff */
[----:B------:R-:W-:Y:S02]  /*32f0*/  USEL UR29, UR28, 0x1, !UP0 ;  /* 0x000000011c1d7887 */ /* 0x000fe4000c000000 */
[----:B------:R-:W-:Y:S02]  /*3300*/  ULOP3.LUT UR21, UR5, 0x10000, URZ, 0xfc, !UPT ;  /* 0x0001000005157892 */ /* 0x000fe4000f8efcff */
[----:B------:R-:W-:Y:S02]  /*3310*/  UIADD3 UR29, UPT, UPT, -UR29, URZ, URZ ;  /* 0x000000ff1d1d7290 */ /* 0x000fe4000fffe1ff */
[----:B-1----:R-:W-:Y:S01]  /*3320*/  UISETP.GE.AND UP4, UPT, UR8, 0x1, UPT ;  /* 0x000000010800788c */ /* 0x002fe2000bf86270 */
[----:B------:R-:W-:Y:S01]  /*3330*/  UMOV UR24, 0x0 ;  /* 0x0000000000187882 */ /* 0x000fe20000000000 */
[----:B------:R-:W-:Y:S01]  /*3340*/  UMOV UR25, 0x4400490 ;  /* 0x0440049000197882 */ /* 0x000fe20000000000 */
[----:B--2---:R-:W-:-:S15]  /*3350*/  R2UR UR30, R0 ;  /* 0x00000000001e72ca */ /* 0x004fde00000e0000 */
.L_x_66:
[----:B------:R-:W-:Y:S02]  /*3360*/  LEA R0, R10, UR17, 0x3 ;  /* 0x000000110a007c11 */ /* 0x000fe4000f8e18ff */
[----:B------:R-:W-:Y:S02]  /*3370*/  SHF.L.U32 R5, R9, 0x1f, RZ ;  /* 0x0000001f09057819 */ /* 0x000fe400000006ff */
[----:B------:R-:W-:Y:S01]  /*3380*/  PLOP3.LUT P0, PT, PT, PT, UP4, 0x80, 0x8 ;  /* 0x000000000008781c */ /* 0x000fe20003f0f048 */
[----:B------:R-:W-:Y:S01]  /*3390*/  VIADD R3, R0, 0xa0 ;  /* 0x000000a000037836 */ /* 0x000fe20000000000 */
[----:B-1----:R-:W1:Y:S02]  /*33a0*/  SYNCS.PHASECHK.TRANS64.TRYWAIT P1, [R0+URZ+0x90], R5 ;  /* 0x00009005000075a7 */ /* 0x002e6400080211ff */
[----:B-1-3--:R-:W-:Y:S09]  /*33b0*/  @!P1 BRA `(.L_x_60) ;  /* 0x0000006400749947 */ /* 0x00aff20003800000 */
.L_x_153:
[----:B------:R-:W-:Y:S01]  /*33c0*/  LEA R4, R10, UR17, 0x4 ;  /* 0x000000110a047c11 */ /* 0x000fe2000f8e20ff */
[----:B------:R-:W-:Y:S01]  /*33d0*/  @UP4 ULEA UR4, UR14, UR17, 0x3 ;  /* 0x000000110e044291 */ /* 0x000fe2000f8e18ff */
[----:B------:R-:W-:Y:S01]  /*33e0*/  PLOP3.LUT P2, PT, PT, PT, PT, 0x80, 0x8 ;  /* 0x000000000008781c */ /* 0x000fe20003f4f070 */
[----:B------:R-:W-:Y:S01]  /*33f0*/  ULEA UR23, UR22, UR17, 0x3 ;  /* 0x0000001116177291 */ /* 0x000fe2000f8e18ff */
[----:B------:R-:W-:Y:S02]  /*3400*/  PRMT R3, RZ, 0x654, R3 ;  /* 0x00000654ff037816 */ /* 0x000fe40000000003 */
[----:B-1----:R-:W1:Y:S01]  /*3410*/  LDS.128 R4, [R4+0x120] ;  /* 0x0001200004047984 */ /* 0x002e620000000c00 */
[----:B------:R-:W-:Y:S02]  /*3420*/  @P0 SHF.L.U32 R2, R8, 0x1f, RZ ;  /* 0x0000001f08020819 */ /* 0x000fe400000006ff */
[----:B------:R-:W-:Y:S01]  /*3430*/  SHF.L.U32 R0, R11, 0x1f, RZ ;  /* 0x0000001f0b007819 */ /* 0x000fe200000006ff */
[----:B------:R-:W-:Y:S01]  /*3440*/  @!PT LDS RZ, [RZ] ;  /* 0x00000000fffff984 */ /* 0x000fe20000000800 */
[----:B------:R-:W-:Y:S01]  /*3450*/  @!PT LDS RZ, [RZ] ;  /* 0x00000000fffff984 */ /* 0x000fe20000000800 */
[----:B------:R-:W-:Y:S01]  /*3460*/  @!PT LDS RZ, [RZ] ;  /* 0x00000000fffff984 */ /* 0x000fe20000000800 */
[----:B------:R-:W-:Y:S01]  /*3470*/  @!PT LDS RZ, [RZ] ;  /* 0x00000000fffff984 */ /* 0x000fe20000000800 */
[----:B------:R2:W-:Y:S06]  /*3480*/  MEMBAR.ALL.CTA ;  /* 0x0000000000007992 */ /* 0x0005ec0000008000 */
[----:B--2---:R-:W2:Y:S02]  /*3490*/  FENCE.VIEW.ASYNC.S ;  /* 0x00000000000073c6 */ /* 0x004ea40000000000 */
[----:B--2---:R2:W-:Y:S01]  /*34a0*/  SYNCS.ARRIVE.TRANS64.RED.A1T0 RZ, [R3+URZ], RZ ;  /* 0x000000ff03ff79a7 */ /* 0x0045e200081004ff */
[----:B------:R2:W3:Y:S01]  /*34b0*/  @P0 SYNCS.PHASECHK.TRANS64.TRYWAIT P2, [UR4], R2 ;  /* 0x00000002ff0005a7 */ /* 0x0004e20008041104 */
[----:B------:R-:W-:Y:S01]  /*34c0*/  ULEA.HI UR4, UR22, UR22, URZ, 0x1 ;  /* 0x0000001616047291 */ /* 0x000fe2000f8f08ff */
[----:B-1----:R-:W-:-:S03]  /*34d0*/  LOP3.LUT P1, RZ, R6, 0x1, RZ, 0xc0, !PT ;  /* 0x0000000106ff7812 */ /* 0x002fc6000782c0ff */
[----:B------:R-:W-:Y:S02]  /*34e0*/  USHF.L.U32 UR18, UR4, 0x7, URZ ;  /* 0x0000000704127899 */ /* 0x000fe400080006ff */
[----:B------:R-:W-:Y:S02]  /*34f0*/  ULOP3.LUT UR4, UR4, 0xffe, URZ, 0xc0, !UPT ;  /* 0x00000ffe04047892 */ /* 0x000fe4000f8ec0ff */
[----:B------:R-:W-:Y:S02]  /*3500*/  ULOP3.LUT UR18, UR18, 0xffffff00, URZ, 0xc0, !UPT ;  /* 0xffffff0012127892 */ /* 0x000fe4000f8ec0ff */
[----:B------:R-:W-:Y:S02]  /*3510*/  UIADD3 UR4, UPT, UPT, -UR4, UR22, URZ ;  /* 0x0000001604047290 */ /* 0x000fe4000fffe1ff */
[----:B------:R-:W-:Y:S01]  /*3520*/  UIADD3 UR18, UPT, UPT, UR30, UR18, URZ ;  /* 0x000000121e127290 */ /* 0x000fe2000fffe0ff */
[----:B------:R-:W1:Y:S03]  /*3530*/  SYNCS.PHASECHK.TRANS64.TRYWAIT P0, [UR23+0xd0], R0 ;  /* 0x0000d000ff0075a7 */ /* 0x000e660008001117 */
[----:B------:R-:W-:Y:S01]  /*3540*/  ULEA UR18, UR4, UR18, 0x14 ;  /* 0x0000001204127291 */ /* 0x000fe2000f8ea0ff */
[----:B-123--:R-:W-:Y:S11]  /*3550*/  @!P0 BRA `(.L_x_61) ;  /* 0x0000006400208947 */ /* 0x00eff60003800000 */
.L_x_155:
[----:B------:R-:W-:Y:S01]  /*3560*/  IADD3 R10, PT, PT, R10, 0x1, RZ ;  /* 0x000000010a0a7810 */ /* 0x000fe20007ffe0ff */
[----:B------:R-:W-:Y:S06]  /*3570*/  BRA.U !UP4, `(.L_x_62) ;  /* 0x000000010c987547 */ /* 0x000fec000b800000 */
[----:B------:R-:W-:Y:S01]  /*3580*/  UPLOP3.LUT UP2, UPT, UPT, UPT, UPT, 0x40, 0x4 ;  /* 0x000000000004789c */ /* 0x000fe20003f4e870 */
[----:B------:R-:W-:Y:S01]  /*3590*/  UMOV UR16, UR29 ;  /* 0x0000001d00107c82 */ /* 0x000fe20008000000 */
[----:B------:R-:W-:Y:S01]  /*35a0*/  UMOV UR15, UR28 ;  /* 0x0000001c000f7c82 */ /* 0x000fe20008000000 */
[----:B------:R-:W-:-:S08]  /*35b0*/  UMOV UR6, UR14 ;  /* 0x0000000e00067c82 */ /* 0x000fd00008000000 */
.L_x_65:
[----:B------:R-:W-:Y:S02]  /*35c0*/  UIADD3 UR16, UPT, UPT, UR16, 0x1, URZ ;  /* 0x0000000110107890 */ /* 0x000fe4000fffe0ff */
[----:B--2---:R-:W-:Y:S02]  /*35d0*/  ULEA UR5, UR6, UR17, 0x3 ;  /* 0x0000001106057291 */ /* 0x004fe4000f8e18ff */
[----:B------:R-:W-:Y:S01]  /*35e0*/  UISETP.NE.AND UP3, UPT, UR16, URZ, UPT ;  /* 0x000000ff1000728c */ /* 0x000fe2000bf65270 */
[----:B---3--:R-:W-:Y:S10]  /*35f0*/  @P2 BRA `(.L_x_63) ;  /* 0x00000000000c2947 */ /* 0x008ff40003800000 */
[----:B-1----:R-:W-:Y:S04]  /*3600*/  SHF.L.U32 R3, R8, 0x1f, RZ ;  /* 0x0000001f08037819 */ /* 0x002fe800000006ff */
[----:B------:R-:W1:Y:S02]  /*3610*/  SYNCS.PHASECHK.TRANS64.TRYWAIT P0, [UR5], R3 ;  /* 0x00000003ff0075a7 */ /* 0x000e640008001105 */
[----:B-1----:R-:W-:Y:S05]  /*3620*/  @!P0 BRA `(.L_x_64) ;  /* 0x0000006400048947 */ /* 0x002fea0003800000 */
.L_x_63:
[----:B------:R-:W-:Y:S01]  /*3630*/  UISETP.NE.AND UP0, UPT, UR15, 0x1, UPT ;  /* 0x000000010f00788c */ /* 0x000fe2000bf05270 */
[----:B------:R-:W-:Y:S01]  /*3640*/  PLOP3.LUT P2, PT, PT, PT, PT, 0x80, 0x8 ;  /* 0x000000000008781c */ /* 0x000fe20003f4f070 */
[----:B------:R-:W-:Y:S02]  /*3650*/  UIADD3 UR4, UPT, UPT, UR6, 0x1, URZ ;  /* 0x0000000106047890 */ /* 0x000fe4000fffe0ff */
[----:B------:R-:W-:Y:S02]  /*3660*/  ULEA UR12, UR6, UR21, 0xa ;  /* 0x00000015060c7291 */ /* 0x000fe4000f8e50ff */
[----:B------:R-:W-:Y:S01]  /*3670*/  UISETP.NE.AND UP1, UPT, UR4, 0x4, UPT ;  /* 0x000000040400788c */ /* 0x000fe2000bf25270 */
[----:B------:R-:W-:Y:S01]  /*3680*/  PLOP3.LUT P0, PT, PT, PT, UP0, 0x80, 0x8 ;  /* 0x000000000008781c */ /* 0x000fe20003f0f008 */
[----:B------:R-:W-:Y:S02]  /*3690*/  UIADD3 UR10, UPT, UPT, UR12, 0x2, URZ ;  /* 0x000000020c0a7890 */ /* 0x000fe4000fffe0ff */
[----:B------:R-:W-:Y:S02]  /*36a0*/  USEL UR7, URZ, 0x1, UP1 ;  /* 0x00000001ff077887 */ /* 0x000fe40008800000 */
[----:B------:R-:W-:Y:S02]  /*36b0*/  USEL UR14, UR4, URZ, UP1 ;  /* 0x000000ff040e7287 */ /* 0x000fe40008800000 */
[----:B------:R-:W-:Y:S02]  /*36c0*/  UIADD3 UR15, UPT, UPT, UR15, -0x1, URZ ;  /* 0xffffffff0f0f7890 */ /* 0x000fe4000fffe0ff */
[----:B------:R-:W-:Y:S01]  /*36d0*/  @UP0 ULEA UR4, UR14, UR17, 0x3 ;  /* 0x000000110e040291 */ /* 0x000fe2000f8e18ff */
[----:B------:R-:W-:Y:S01]  /*36e0*/  LOP3.LUT R8, R8, UR7, RZ, 0x3c, !PT ;  /* 0x0000000708087c12 */ /* 0x000fe2000f8e3cff */
[----:B------:R-:W-:Y:S01]  /*36f0*/  UIADD3 UR7, UPT, UPT, UR5, 0x20, URZ ;  /* 0x0000002005077890 */ /* 0x000fe2000fffe0ff */
[----:B------:R-:W-:Y:S02]  /*3700*/  UMOV UR13, 0x80004020 ;  /* 0x80004020000d7882 */ /* 0x000fe40000000000 */
[----:B-1----:R-:W-:Y:S01]  /*3710*/  @P0 SHF.L.U32 R0, R8, 0x1f, RZ ;  /* 0x0000001f08000819 */ /* 0x002fe200000006ff */
[----:B------:R-:W-:Y:S01]  /*3720*/  UMOV UR5, 0x80004020 ;  /* 0x8000402000057882 */ /* 0x000fe20000000000 */
[----:B------:R-:W-:Y:S01]  /*3730*/  UMOV UR11, 0x80004020 ;  /* 0x80004020000b7882 */ /* 0x000fe20000000000 */
[----:B------:R-:W-:Y:S01]  /*3740*/  UMOV UR9, 0x80004020 ;  /* 0x8000402000097882 */ /* 0x000fe20000000000 */
[----:B------:R2:W3:Y:S01]  /*3750*/  @P0 SYNCS.PHASECHK.TRANS64.TRYWAIT P2, [UR4], R0 ;  /* 0x00000000ff0005a7 */ /* 0x0004e20008041104 */
[----:B------:R-:W-:Y:S03]  /*3760*/  ULEA UR4, UR6, UR20, 0x8 ;  /* 0x0000001406047291 */ /* 0x000fe6000f8e40ff */
[----:B------:R-:W-:Y:S01]  /*3770*/  UMOV UR6, UR14 ;  /* 0x0000000e00067c82 */ /* 0x000fe20008000000 */
[----:B------:R-:W-:Y:S05]  /*3780*/  UIADD3 UR8, UPT, UPT, UR4, 0x2, URZ ;  /* 0x0000000204087890 */ /* 0x000fea000fffe0ff */
[----:B------:R2:W-:Y:S01]  /*3790*/  UTCHMMA gdesc[UR4], gdesc[UR12], tmem[UR18], tmem[UR26], idesc[UR27], UP2 ;  /* 0x00ff1a0c040075ea */ /* 0x0005e20009000012 */
[----:B------:R-:W-:Y:S03]  /*37a0*/  UPLOP3.LUT UP2, UPT, UPT, UPT, UPT, 0x80, 0x8 ;  /* 0x000000000008789c */ /* 0x000fe60003f4f070 */
[----:B------:R2:W-:Y:S01]  /*37b0*/  UTCHMMA gdesc[UR8], gdesc[UR10], tmem[UR18], tmem[UR24], idesc[UR25], UPT ;  /* 0x00ff180a080075ea */ /* 0x0005e2000b800012 */
[----:B------:R2:W-:Y:S01]  /*37c0*/  UTCBAR.MULTICAST [UR7], URZ, UR19 ;  /* 0x000000ff070073e9 */ /* 0x0005e20008000813 */
[----:B------:R-:W-:Y:S06]  /*37d0*/  BRA.U UP3, `(.L_x_65) ;  /* 0xfffffffd03787547 */ /* 0x000fec000b83ffff */
.L_x_62:
[----:B--2---:R-:W-:Y:S01]  /*37e0*/  UIADD3 UR4, UPT, UPT, UR22, 0x1, URZ ;  /* 0x0000000116047890 */ /* 0x004fe2000fffe0ff */
[C---:B------:R-:W-:Y:S01]  /*37f0*/  ISETP.NE.AND P0, PT, R10.reuse, 0x2, PT ;  /* 0x000000020a00780c */ /* 0x040fe20003f05270 */
[----:B------:R-:W-:Y:S02]  /*3800*/  UIADD3 UR5, UPT, UPT, UR23, 0xb0, URZ ;  /* 0x000000b017057890 */ /* 0x000fe4000fffe0ff */
[----:B------:R-:W-:Y:S01]  /*3810*/  UISETP.NE.AND UP0, UPT, UR4, 0x4, UPT ;  /* 0x000000040400788c */ /* 0x000fe2000bf05270 */
[----:B-1----:R-:W-:Y:S02]  /*3820*/  SEL R0, RZ, 0x1, P0 ;  /* 0x00000001ff007807 */ /* 0x002fe40000000000 */
[----:B------:R-:W-:Y:S01]  /*3830*/  SEL R10, R10, RZ, P0 ;  /* 0x000000ff0a0a7207 */ /* 0x000fe20000000000 */
[----:B------:R-:W-:Y:S01]  /*3840*/  USEL UR6, URZ, 0x1, UP0 ;  /* 0x00000001ff067887 */ /* 0x000fe20008000000 */
[----:B------:R-:W-:Y:S01]  /*3850*/  LOP3.LUT R9, R9, R0, RZ, 0x3c, !PT ;  /* 0x0000000009097212 */ /* 0x000fe200078e3cff */
[----:B------:R-:W-:Y:S01]  /*3860*/  USEL UR22, UR4, URZ, UP0 ;  /* 0x000000ff04167287 */ /* 0x000fe20008000000 */
[----:B------:R1:W-:Y:S03]  /*3870*/  UTCBAR [UR5], URZ ;  /* 0x000000ff050073e9 */ /* 0x0003e600080000ff */
[----:B------:R-:W-:Y:S01]  /*3880*/  LOP3.LUT R11, R11, UR6, RZ, 0x3c, !PT ;  /* 0x000000060b0b7c12 */ /* 0x000fe2000f8e3cff */
[----:B------:R-:W-:Y:S07]  /*3890*/  @P1 BRA `(.L_x_66) ;  /* 0xfffffff800b01947 */ /* 0x000fee000383ffff */
[----:B------:R-:W2:Y:S01]  /*38a0*/  S2UR UR8, SR_CgaCtaId ;  /* 0x00000000000879c3 */ /* 0x000ea20000008800 */
[----:B------:R-:W-:Y:S01]  /*38b0*/  ELECT P0, URZ, PT ;  /* 0x0000000000ff782f */ /* 0x000fe20003800000 */
[----:B------:R-:W-:Y:S01]  /*38c0*/  IMAD.MOV.U32 R0, RZ, RZ, 0x1 ;  /* 0x00000001ff007424 */ /* 0x000fe200078e00ff */
[----:B------:R-:W-:Y:S01]  /*38d0*/  UIADD3 UR17, UPT, UPT, UR17, 0xd0, URZ ;  /* 0x000000d011117890 */ /* 0x000fe2000fffe0ff */
[----:B------:R-:W-:Y:S01]  /*38e0*/  SHF.L.U32 R3, R11, 0x1f, RZ ;  /* 0x0000001f0b037819 */ /* 0x000fe200000006ff */
[----:B------:R-:W-:-:S03]  /*38f0*/  UMOV UR4, 0x40 ;  /* 0x0000004000047882 */ /* 0x000fc60000000000 */
[----:B------:R-:W-:Y:S01]  /*3900*/  UVIRTCOUNT.DEALLOC.SMPOOL 0x80 ;  /* 0x000000800000784c */ /* 0x000fe20000000000 */
[----:B--2---:R-:W-:Y:S02]  /*3910*/  ULEA UR8, UR8, UR4, 0x18 ;  /* 0x0000000408087291 */ /* 0x004fe4000f8ec0ff */
[----:B------:R-:W-:-:S07]  /*3920*/  ULEA UR4, UR22, UR17, 0x3 ;  /* 0x0000001116047291 */ /* 0x000fce000f8e18ff */
[----:B------:R2:W-:Y:S02]  /*3930*/  @P0 STS.U8 [UR8+0x1c], R0 ;  /* 0x00001c00ff000988 */ /* 0x0005e40008000008 */
[----:B------:R-:W4:Y:S02]  /*3940*/  SYNCS.PHASECHK.TRANS64.TRYWAIT P0, [UR4], R3 ;  /* 0x00000003ff0075a7 */ /* 0x000f240008001104 */
[----:B--2-4-:R-:W-:Y:S05]  /*3950*/  @!P0 BRA `(.L_x_67) ;  /* 0x0000006000508947 */ /* 0x014fea0003800000 */
.L_x_158:
[----:B------:R-:W-:-:S04]  /*3960*/  UIADD3 UR4, UPT, UPT, UR22, 0x1, URZ ;  /* 0x0000000116047890 */ /* 0x000fc8000fffe0ff */
[----:B------:R-:W-:-:S04]  /*3970*/  UISETP.NE.AND UP0, UPT, UR4, 0x4, UPT ;  /* 0x000000040400788c */ /* 0x000fc8000bf05270 */
[----:B------:R-:W-:Y:S02]  /*3980*/  USEL UR6, URZ, 0x1, UP0 ;  /* 0x00000001ff067887 */ /* 0x000fe40008000000 */
[----:B------:R-:W-:-:S04]  /*3990*/  USEL UR4, UR4, URZ, UP0 ;  /* 0x000000ff04047287 */ /* 0x000fc80008000000 */
[----:B-1----:R-:W-:Y:S01]  /*39a0*/  ULEA UR5, UR4, UR17, 0x3 ;  /* 0x0000001104057291 */ /* 0x002fe2000f8e18ff */
[----:B------:R-:W-:-:S04]  /*39b0*/  LOP3.LUT R2, R11, UR6, RZ, 0x3c, !PT ;  /* 0x000000060b027c12 */ /* 0x000fc8000f8e3cff */
[----:B--2---:R-:W-:-:S04]  /*39c0*/  SHF.L.U32 R3, R2, 0x1f, RZ ;  /* 0x0000001f02037819 */ /* 0x004fc800000006ff */
[----:B------:R-:W1:Y:S02]  /*39d0*/  SYNCS.PHASECHK.TRANS64.TRYWAIT P0, [UR5], R3 ;  /* 0x00000003ff0075a7 */ /* 0x000e640008001105 */
[----:B-1----:R-:W-:Y:S05]  /*39e0*/  @!P0 BRA `(.L_x_68) ;  /* 0x0000006000448947 */ /* 0x002fea0003800000 */
.L_x_160:
        /* <DEDUP_REMOVED lines=9> */
.L_x_162:
[----:B------:R-:W-:-:S04]  /*3a80*/  UIADD3 UR4, UPT, UPT, UR4, 0x1, URZ ;  /* 0x0000000104047890 */ /* 0x000fc8000fffe0ff */
[----:B------:R-:W-:-:S04]  /*3a90*/  UISETP.NE.AND UP0, UPT, UR4, 0x4, UPT ;  /* 0x000000040400788c */ /* 0x000fc8000bf05270 */
[----:B------:R-:W-:Y:S02]  /*3aa0*/  USEL UR5, URZ, 0x1, UP0 ;  /* 0x00000001ff057887 */ /* 0x000fe40008000000 */
[----:B------:R-:W-:-:S04]  /*3ab0*/  USEL UR4, UR4, URZ, UP0 ;  /* 0x000000ff04047287 */ /* 0x000fc80008000000 */
[----:B------:R-:W-:Y:S01]  /*3ac0*/  ULEA UR4, UR4, UR17, 0x3 ;  /* 0x0000001104047291 */ /* 0x000fe2000f8e18ff */
[----:B-1----:R-:W-:-:S04]  /*3ad0*/  LOP3.LUT R3, R2, UR5, RZ, 0x3c, !PT ;  /* 0x0000000502037c12 */ /* 0x002fc8000f8e3cff */
[----:B------:R-:W-:-:S04]  /*3ae0*/  SHF.L.U32 R3, R3, 0x1f, RZ ;  /* 0x0000001f03037819 */ /* 0x000fc800000006ff */
[----:B------:R-:W1:Y:S02]  /*3af0*/  SYNCS.PHASECHK.TRANS64.TRYWAIT P0, [UR4], R3 ;  /* 0x00000003ff0075a7 */ /* 0x000e640008001104 */
[----:B-1----:R-:W-:Y:S05]  /*3b00*/  @!P0 BRA `(.L_x_70) ;  /* 0x00000060002c8947 */ /* 0x002fea0003800000 */
.L_x_164:
[----:B------:R-:W-:Y:S01]  /*3b10*/  NOP ;  /* 0x0000000000007918 */ /* 0x000fe20000000000 */
[----:B-1----:R-:W1:Y:S01]  /*3b20*/  LDS R0, [UR8+0x14] ;  /* 0x00001408ff007984 */ /* 0x002e620008000800 */
[----:B------:R-:W-:Y:S01]  /*3b30*/  ULOP3.LUT UR4, UR30, 0xffff, URZ, 0xc0, !UPT ;  /* 0x0000ffff1e047892 */ /* 0x000fe2000f8ec0ff */
[----:B------:R-:W-:Y:S01]  /*3b40*/  UMOV UR5, 0xffff ;  /* 0x0000ffff00057882 */ /* 0x000fe20000000000 */
[----:B------:R-:W-:Y:S02]  /*3b50*/  UMOV UR6, 0x1 ;  /* 0x0000000100067882 */ /* 0x000fe40000000000 */
[----:B------:R-:W-:-:S04]  /*3b60*/  USHF.R.U32.HI UR4, URZ, 0x5, UR4 ;  /* 0x00000005ff047899 */ /* 0x000fc80008011604 */
[----:B------:R-:W-:Y:S02]  /*3b70*/  USHF.L.U32 UR5, UR5, UR4, URZ ;  /* 0x0000000405057299 */ /* 0x000fe400080006ff */
[----:B------:R-:W-:-:S04]  /*3b80*/  USHF.L.U32 UR4, UR6, UR4, URZ ;  /* 0x0000000406047299 */ /* 0x000fc800080006ff */
[----:B-1----:R-:W-:-:S04]  /*3b90*/  LOP3.LUT R0, R0, UR5, RZ, 0xc0, !PT ;  /* 0x0000000500007c12 */ /* 0x002fc8000f8ec0ff */
[----:B------:R-:W-:-:S13]  /*3ba0*/  ISETP.NE.AND P0, PT, R0, UR5, PT ;  /* 0x0000000500007c0c */ /* 0x000fda000bf05270 */
[----:B------:R-:W-:Y:S05]  /*3bb0*/  @P0 BRA `(.L_x_71) ;  /* 0x0000000000580947 */ /* 0x000fea0003800000 */
[----:B------:R-:W1:Y:S02]  /*3bc0*/  LDS R0, [UR8+0x18] ;  /* 0x00001808ff007984 */ /* 0x000e640008000800 */
[----:B-1----:R-:W-:-:S04]  /*3bd0*/  LOP3.LUT R0, R0, UR4, RZ, 0xc0, !PT ;  /* 0x0000000400007c12 */ /* 0x002fc8000f8ec0ff */
[----:B------:R-:W-:-:S13]  /*3be0*/  ISETP.NE.AND P0, PT, R0, UR4, PT ;  /* 0x0000000400007c0c */ /* 0x000fda000bf05270 */
[----:B------:R-:W-:Y:S05]  /*3bf0*/  @P0 BRA `(.L_x_72) ;  /* 0x00000000003c0947 */ /* 0x000fea0003800000 */
[----:B------:R-:W1:Y:S01]  /*3c00*/  S2R R2, SR_LANEID ;  /* 0x0000000000027919 */ /* 0x000e620000000000 */
[----:B------:R-:W-:Y:S01]  /*3c10*/  ULOP3.LUT UR5, URZ, UR5, URZ, 0x33, !UPT ;  /* 0x00000005ff057292 */ /* 0x000fe2000f8e33ff */
[----:B------:R-:W-:Y:S01]  /*3c20*/  LOP3.LUT R4, RZ, UR4, RZ, 0x33, !PT ;  /* 0x00000004ff047c12 */ /* 0x000fe2000f8e33ff */
[----:B------:R-:W-:Y:S02]  /*3c30*/  VOTEU.ANY UR4, UPT, PT ;  /* 0x0000000000047886 */ /* 0x000fe400038e0100 */
[----:B------:R-:W-:Y:S01]  /*3c40*/  UFLO.U32 UR4, UR4 ;  /* 0x00000004000472bd */ /* 0x000fe200080e0000 */
[----:B------:R-:W2:Y:S01]  /*3c50*/  REDUX UR6, R4 ;  /* 0x00000000040673c4 */ /* 0x000ea20000000000 */
[----:B------:R-:W-:-:S06]  /*3c60*/  IMAD.U32 R0, RZ, RZ, UR5 ;  /* 0x00000005ff007e24 */ /* 0x000fcc000f8e00ff */
[----:B------:R4:W-:Y:S01]  /*3c70*/  UTCATOMSWS.AND URZ, UR5 ;  /* 0x0000000500ff79e3 */ /* 0x0009e20008000000 */
[----:B------:R-:W3:Y:S01]  /*3c80*/  REDUX UR7, R0 ;  /* 0x00000000000773c4 */ /* 0x000ee20000000000 */
[----:B-1----:R-:W-:Y:S01]  /*3c90*/  ISETP.EQ.U32.AND P0, PT, R2, UR4, PT ;  /* 0x0000000402007c0c */ /* 0x002fe2000bf02070 */
[----:B--2---:R-:W-:Y:S01]  /*3ca0*/  IMAD.U32 R2, RZ, RZ, UR6 ;  /* 0x00000006ff027e24 */ /* 0x004fe2000f8e00ff */
[----:B---3--:R-:W-:-:S11]  /*3cb0*/  MOV R3, UR7 ;  /* 0x0000000700037c02 */ /* 0x008fd60008000f00 */
[----:B------:R4:W-:Y:S04]  /*3cc0*/  @P0 ATOMS.AND RZ, [UR8+0x14], R3 ;  /* 0x00001403ffff098c */ /* 0x0009e8000a800008 */
[----:B------:R4:W-:Y:S01]  /*3cd0*/  @P0 ATOMS.AND RZ, [UR8+0x18], R2 ;  /* 0x00001802ffff098c */ /* 0x0009e2000a800008 */
[----:B------:R-:W-:Y:S05]  /*3ce0*/  BRA `(.L_x_73) ;  /* 0x0000000000147947 */ /* 0x000fea0003800000 */
.L_x_72:
[----:B------:R-:W-:Y:S02]  /*3cf0*/  MOV R2, 0x3d10 ;  /* 0x00003d1000027802 */ /* 0x000fe40000000f00 */
[----:B---3-5:R-:W-:Y:S05]  /*3d00*/  CALL.REL.NOINC `($__internal_0_$__cuda_sm10x_tcgen05_guardrail_trap_col_being_dealloced_not_returned_by_alloc) ;  /* 0x0000006400147944 */ /* 0x028fea0003c00000 */
[----:B------:R-:W-:Y:S05]  /*3d10*/  BRA `(.L_x_73) ;  /* 0x0000000000087947 */ /* 0x000fea0003800000 */
.L_x_71:
[----:B------:R-:W-:Y:S02]  /*3d20*/  MOV R2, 0x3d40 ;  /* 0x00003d4000027802 */ /* 0x000fe40000000f00 */
[----:B---3-5:R-:W-:Y:S05]  /*3d30*/  CALL.REL.NOINC `($__internal_2_$__cuda_sm10x_tcgen05_guardrail_trap_unallocated_columns_being_dealloced) ;  /* 0x0000006400207944 */ /* 0x028fea0003c00000 */
.L_x_73:
[----:B------:R-:W-:Y:S01]  /*3d40*/  NOP ;  /* 0x0000000000007918 */ /* 0x000fe20000000000 */
[----:B----4-:R-:W-:Y:S05]  /*3d50*/  EXIT ;  /* 0x000000000000794d */ /* 0x010fea0003800000 */
.L_x_55:
[----:B------:R-:W-:-:S09]  /*3d60*/  UISETP.NE.OR UP0, UPT, UR18, 0x3, !UP3 ;  /* 0x000000031200788c */ /* 0x000fd2000df05670 */
[----:B------:R-:W-:Y:S05]  /*3d70*/  BRA.U UP0, `(.L_x_74) ;  /* 0x0000001100887547 */ /* 0x000fea000b800000 */
[----:B------:R-:W2:Y:S01]  /*3d80*/  LDCU.64 UR4, c[0x0][0x888] ;  /* 0x00011100ff0477ac */ /* 0x000ea20008000a00 */
[----:B------:R-:W3:Y:S01]  /*3d90*/  S2UR UR8, SR_CgaCtaId ;  /* 0x00000000000879c3 */ /* 0x000ee20000008800 */
[----:B------:R-:W-:Y:S02]  /*3da0*/  HFMA2 R9, -RZ, RZ, 0, 0 ;  /* 0x00000000ff097431 */ /* 0x000fe400000001ff */
[----:B------:R-:W-:Y:S01]  /*3db0*/  IMAD.MOV.U32 R11, RZ, RZ, 0x1 ;  /* 0x00000001ff0b7424 */ /* 0x000fe200078e00ff */
[----:B------:R-:W4:Y:S01]  /*3dc0*/  LDCU UR40, c[0x0][0x370] ;  /* 0x00006e00ff2877ac */ /* 0x000f220008000800 */
[----:B------:R-:W-:Y:S01]  /*3dd0*/  IMAD.MOV.U32 R10, RZ, RZ, RZ ;  /* 0x000000ffff0a7224 */ /* 0x000fe200078e00ff */
[----:B------:R-:W-:Y:S01]  /*3de0*/  MOV R3, 0x2000 ;  /* 0x0000200000037802 */ /* 0x000fe20000000f00 */
[----:B------:R-:W4:Y:S01]  /*3df0*/  LDCU.128 UR44, c[0x0][0xb10] ;  /* 0x00016200ff2c77ac */ /* 0x000f220008000c00 */
[----:B------:R-:W1:Y:S01]  /*3e00*/  LDC.64 R12, c[0x0][0x348] ;  /* 0x0000d200ff0c7b82 */ /* 0x000e620000000a00 */
[----:B------:R-:W3:Y:S01]  /*3e10*/  LDCU UR37, c[0x0][0x374] ;  /* 0x00006e80ff2577ac */ /* 0x000ee20008000800 */
[----:B------:R-:W3:Y:S01]  /*3e20*/  LDCU.64 UR38, c[0x0][0x890] ;  /* 0x00011200ff2677ac */ /* 0x000ee20008000a00 */
[----:B------:R-:W3:Y:S01]  /*3e30*/  LDCU UR15, c[0x0][0xb0c] ;  /* 0x00016180ff0f77ac */ /* 0x000ee20008000800 */
[----:B--2---:R-:W-:Y:S01]  /*3e40*/  UISETP.NE.U32.AND UP0, UPT, UR4, URZ, UPT ;  /* 0x000000ff0400728c */ /* 0x004fe2000bf05070 */
[----:B------:R-:W2:Y:S01]  /*3e50*/  LDCU UR54, c[0x0][0xb20] ;  /* 0x00016400ff3677ac */ /* 0x000ea20008000800 */
[----:B------:R-:W2:Y:S01]  /*3e60*/  LDCU UR4, c[0x0][0xb30] ;  /* 0x00016600ff0477ac */ /* 0x000ea20008000800 */
[----:B------:R-:W-:Y:S01]  /*3e70*/  UMOV UR21, 0x400 ;  /* 0x0000040000157882 */ /* 0x000fe20000000000 */
[----:B----4-:R-:W-:-:S02]  /*3e80*/  UIMAD.WIDE.U32 UR52, UR40, UR44, URZ ;  /* 0x0000002c283472a5 */ /* 0x010fc4000f8e00ff */
[----:B---3--:R-:W-:Y:S02]  /*3e90*/  UIMAD.WIDE.U32 UR6, UR37, UR47, URZ ;  /* 0x0000002f250672a5 */ /* 0x008fe4000f8e00ff */
[----:B------:R-:W-:Y:S02]  /*3ea0*/  ULEA UR21, UR8, UR21, 0x18 ;  /* 0x0000001508157291 */ /* 0x000fe4000f8ec0ff */
[----:B------:R-:W-:Y:S02]  /*3eb0*/  USEL UR41, URZ, 0x1, UP6 ;  /* 0x00000001ff297887 */ /* 0x000fe4000b000000 */
[----:B------:R-:W-:Y:S02]  /*3ec0*/  UISETP.NE.U32.AND UP6, UPT, UR38, URZ, UPT ;  /* 0x000000ff2600728c */ /* 0x000fe4000bfc5070 */
[----:B------:R-:W-:Y:S02]  /*3ed0*/  UIADD3 UR43, UPT, UPT, UR21, 0x58, URZ ;  /* 0x00000058152b7890 */ /* 0x000fe4000fffe0ff */
[----:B------:R-:W-:-:S02]  /*3ee0*/  UIADD3 UR33, UPT, UPT, UR21, 0x40, URZ ;  /* 0x0000004015217890 */ /* 0x000fc4000fffe0ff */
[----:B------:R-:W-:Y:S02]  /*3ef0*/  UIADD3 UR25, UPT, UPT, UR21, 0x48, URZ ;  /* 0x0000004815197890 */ /* 0x000fe4000fffe0ff */
[----:B------:R-:W-:Y:S02]  /*3f00*/  UIADD3 UR17, UPT, UPT, UR21, 0x50, URZ ;  /* 0x0000005015117890 */ /* 0x000fe4000fffe0ff */
[----:B------:R-:W-:Y:S02]  /*3f10*/  UISETP.NE.AND.EX UP5, UPT, UR5, URZ, UPT, UP0 ;  /* 0x000000ff0500728c */ /* 0x000fe4000bfa5300 */
[----:B------:R-:W-:Y:S01]  /*3f20*/  UISETP.NE.AND UP0, UPT, UR42, 0x1, UPT ;  /* 0x000000012a00788c */ /* 0x000fe2000bf05270 */
[----:B------:R-:W-:Y:S01]  /*3f30*/  UMOV UR52, UR53 ;  /* 0x0000003500347c82 */ /* 0x000fe20008000000 */
[----:B------:R-:W-:Y:S01]  /*3f40*/  UMOV UR51, UR7 ;  /* 0x0000000700337c82 */ /* 0x000fe20008000000 */
[----:B------:R-:W-:Y:S02]  /*3f50*/  UISETP.NE.AND UP0, UPT, UR15, 0x1, UPT ;  /* 0x000000010f00788c */ /* 0x000fe4000bf05270 */
[----:B------:R-:W-:-:S02]  /*3f60*/  UPLOP3.LUT UP4, UPT, UPT, UPT, UPT, 0x40, 0x4 ;  /* 0x000000000004789c */ /* 0x000fc40003f8e870 */
[----:B------:R-:W-:Y:S01]  /*3f70*/  UISETP.GE.AND UP2, UPT, UR42, 0x1, UPT ;  /* 0x000000012a00788c */ /* 0x000fe2000bf46270 */
[----:B------:R-:W3:Y:S01]  /*3f80*/  LDCU.64 UR22, c[0x0][0xb28] ;  /* 0x00016500ff1677ac */ /* 0x000ee20008000a00 */
[----:B------:R-:W-:Y:S02]  /*3f90*/  UISETP.NE.AND.EX UP6, UPT, UR39, URZ, UPT, UP6 ;  /* 0x000000ff2700728c */ /* 0x000fe4000bfc5360 */
[----:B------:R-:W-:Y:S02]  /*3fa0*/  UPRMT UR43, UR8, 0x654, UR43 ;  /* 0x00000654082b7896 */ /* 0x000fe4000800002b */
[----:B------:R-:W-:Y:S02]  /*3fb0*/  UPRMT UR50, UR8, 0x654, UR33 ;  /* 0x0000065408327896 */ /* 0x000fe40008000021 */
[----:B------:R-:W-:Y:S02]  /*3fc0*/  UPRMT UR49, UR8, 0x654, UR25 ;  /* 0x0000065408317896 */ /* 0x000fe40008000019 */
[----:B------:R-:W-:-:S02]  /*3fd0*/  UPRMT UR48, UR8, 0x654, UR17 ;  /* 0x0000065408307896 */ /* 0x000fc40008000011 */
[----:B------:R-:W-:Y:S02]  /*3fe0*/  USHF.R.U32.HI UR52, URZ, UR45, UR52 ;  /* 0x0000002dff347299 */ /* 0x000fe40008011634 */
[----:B--2---:R-:W-:Y:S02]  /*3ff0*/  USHF.R.U32.HI UR51, URZ, UR54, UR51 ;  /* 0x00000036ff337299 */ /* 0x004fe40008011633 */
[----:B------:R-:W-:Y:S02]  /*4000*/  UISETP.NE.AND UP0, UPT, UR46, 0x1, UPT ;  /* 0x000000012e00788c */ /* 0x000fe4000bf05270 */
[----:B-1----:R-:W-:-:S11]  /*4010*/  UISETP.NE.AND UP3, UPT, UR4, 0x1, UPT ;  /* 0x000000010400788c */ /* 0x002fd6000bf65270 */
.L_x_85:
[C---:B------:R-:W-:Y:S02]  /*4020*/  LEA R8, R10.reuse, UR21, 0x3 ;  /* 0x000000150a087c11 */ /* 0x040fe4000f8e18ff */
[----:B------:R-:W-:Y:S02]  /*4030*/  SHF.L.U32 R5, R9, 0x1f, RZ ;  /* 0x0000001f09057819 */ /* 0x000fe400000006ff */
[----:B------:R-:W-:Y:S02]  /*4040*/  LEA R6, R10, UR21, 0x4 ;  /* 0x000000150a067c11 */ /* 0x000fe4000f8e20ff */
[----:B-1----:R-:W1:Y:S02]  /*4050*/  SYNCS.PHASECHK.TRANS64.TRYWAIT P0, [R8+URZ+0x90], R5 ;  /* 0x00009005080075a7 */ /* 0x002e6400080011ff */
[----:B-1----:R-:W-:Y:S05]  /*4060*/  @!P0 BRA `(.L_x_75) ;  /* 0x0000005800ec8947 */ /* 0x002fea0003800000 */
.L_x_165:
[----:B-1----:R-:W1:Y:S01]  /*4070*/  LDS.128 R4, [R6+0x120] ;  /* 0x0001200006047984 */ /* 0x002e620000000c00 */
[----:B------:R-:W-:Y:S01]  /*4080*/  UISETP.GE.AND UP0, UPT, UR42, 0x1, UPT ;  /* 0x000000012a00788c */ /* 0x000fe2000bf06270 */
[----:B------:R-:W-:Y:S01]  /*4090*/  @!PT LDS RZ, [RZ] ;  /* 0x00000000fffff984 */ /* 0x000fe20000000800 */
[----:B------:R-:W-:Y:S01]  /*40a0*/  @!PT LDS RZ, [RZ] ;  /* 0x00000000fffff984 */ /* 0x000fe20000000800 */
[----:B------:R-:W-:Y:S01]  /*40b0*/  @!PT LDS RZ, [RZ] ;  /* 0x00000000fffff984 */ /* 0x000fe20000000800 */
[----:B------:R-:W-:Y:S01]  /*40c0*/  @!PT LDS RZ, [RZ] ;  /* 0x00000000fffff984 */ /* 0x000fe20000000800 */
[----:B------:R2:W-:Y:S06]  /*40d0*/  MEMBAR.ALL.CTA ;  /* 0x0000000000007992 */ /* 0x0005ec0000008000 */
[----:B--2---:R-:W2:Y:S01]  /*40e0*/  FENCE.VIEW.ASYNC.S ;  /* 0x00000000000073c6 */ /* 0x004ea20000000000 */
[----:B-1----:R-:W-:Y:S11]  /*40f0*/  LOP3.LUT P0, RZ, R6, 0x1, RZ, 0xc0, !PT ;  /* 0x0000000106ff7812 */ /* 0x002ff6000780c0ff */
[----:B------:R-:W-:Y:S02]  /*4100*/  @!UPT UIADD3 URZ, UPT, UPT, URZ, URZ, URZ ;  /* 0x000000fffffff290 */ /* 0x000fe4000fffe0ff */
[----:B--2---:R-:W-:Y:S01]  /*4110*/  VOTEU.ANY UP2, P0 ;  /* 0x0000000000ff7886 */ /* 0x004fe20000040100 */
[----:B------:R-:W-:Y:S11]  /*4120*/  PLOP3.LUT P0, PT, PT, PT, UP2, 0x80, 0x8 ;  /* 0x000000000008781c */ /* 0x000ff60003f0f028 */
[----:B------:R-:W-:Y:S02]  /*4130*/  @!UPT UIADD3 URZ, UPT, UPT, URZ, URZ, URZ ;  /* 0x000000fffffff290 */ /* 0x000fe4000fffe0ff */
[----:B------:R-:W-:Y:S02]  /*4140*/  @P0 SHF.R.U32.HI R0, RZ, 0x10, R5 ;  /* 0x00000010ff000819 */ /* 0x000fe40000011605 */
[----:B------:R-:W-:Y:S02]  /*4150*/  @P0 MOV R2, R4 ;  /* 0x0000000400020202 */ /* 0x000fe40000000f00 */
[----:B------:R-:W-:Y:S01]  /*4160*/  @P0 R2UR UR4, R0 ;  /* 0x00000000000402ca */ /* 0x000fe200000e0000 */
[----:B------:R-:W-:Y:S01]  /*4170*/  VIADD R0, R8, 0xa0 ;  /* 0x000000a008007836 */ /* 0x000fe20000000000 */
[----:B------:R-:W-:Y:S02]  /*4180*/  @P0 LOP3.LUT R4, R5, 0xffff, RZ, 0xc0, !PT ;  /* 0x0000ffff05040812 */ /* 0x000fe400078ec0ff */
[----:B------:R-:W-:Y:S02]  /*4190*/  @P0 R2UR UR6, R2 ;  /* 0x00000000020602ca */ /* 0x000fe400000e0000 */
[----:B------:R-:W-:Y:S02]  /*41a0*/  PRMT R0, RZ, 0x654, R0 ;  /* 0x00000654ff007816 */ /* 0x000fe40000000000 */
[----:B------:R-:W-:Y:S02]  /*41b0*/  @P0 R2UR UR5, R4 ;  /* 0x00000000040502ca */ /* 0x000fe400000e0000 */
[----:B------:R1:W-:Y:S03]  /*41c0*/  SYNCS.ARRIVE.TRANS64.RED.A1T0 RZ, [R0+URZ], RZ ;  /* 0x000000ff00ff79a7 */ /* 0x0003e600081004ff */
[----:B------:R-:W-:Y:S04]  /*41d0*/  @UP2 UMOV UR29, UR4 ;  /* 0x00000004001d2c82 */ /* 0x000fe80008000000 */
[----:B------:R-:W-:Y:S04]  /*41e0*/  @UP2 UMOV UR14, UR6 ;  /* 0x00000006000e2c82 */ /* 0x000fe80008000000 */
[----:B------:R-:W-:Y:S01]  /*41f0*/  @UP2 UMOV UR13, UR5 ;  /* 0x00000005000d2c82 */ /* 0x000fe20008000000 */
[----:B------:R-:W-:Y:S05]  /*4200*/  BRA.U !UP0, `(.L_x_76) ;  /* 0x0000000108c07547 */ /* 0x000fea000b800000 */
[----:B------:R-:W-:Y:S02]  /*4210*/  UIMAD.WIDE.U32 UR18, UR13, UR47, URZ ;  /* 0x0000002f0d1272a5 */ /* 0x000fe4000f8e00ff */
[----:B------:R-:W-:Y:S02]  /*4220*/  UP2UR UR16, UPR, URZ, 0x4 ;  /* 0x00000004ff107883 */ /* 0x000fe40008000000 */
[----:B------:R-:W-:Y:S02]  /*4230*/  UISETP.NE.AND UP2, UPT, UR46, 0x1, UPT ;  /* 0x000000012e00788c */ /* 0x000fe4000bf45270 */
[----:B------:R-:W-:Y:S02]  /*4240*/  UIMAD.WIDE.U32 UR26, UR14, UR44, URZ ;  /* 0x0000002c0e1a72a5 */ /* 0x000fe4000f8e00ff */
[----:B------:R-:W-:Y:S02]  /*4250*/  USEL UR4, UR37, UR51, !UP2 ;  /* 0x0000003325047287 */ /* 0x000fe4000d000000 */
[----:B------:R-:W-:Y:S02]  /*4260*/  UISETP.NE.AND UP0, UPT, UR15, 0x1, UPT ;  /* 0x000000010f00788c */ /* 0x000fe4000bf05270 */
[----:B------:R-:W-:Y:S02]  /*4270*/  UP2UR UR20, UPR, URZ, 0x2 ;  /* 0x00000002ff147883 */ /* 0x000fe40008000000 */
[----:B------:R-:W-:Y:S02]  /*4280*/  UISETP.NE.AND UP1, UPT, UR42, 0x1, UPT ;  /* 0x000000012a00788c */ /* 0x000fe4000bf25270 */
[----:B---3--:R-:W-:Y:S02]  /*4290*/  UIMAD.WIDE.U32 UR8, UR4, UR22, URZ ;  /* 0x00000016040872a5 */ /* 0x008fe4000f8e00ff */
[----:B------:R-:W-:Y:S01]  /*42a0*/  USEL UR7, UR40, UR52, !UP0 ;  /* 0x0000003428077287 */ /* 0x000fe2000c000000 */
[----:B------:R-:W-:Y:S02]  /*42b0*/  UMOV UR5, UR19 ;  /* 0x0000001300057c82 */ /* 0x000fe40008000000 */
[----:B------:R-:W-:Y:S02]  /*42c0*/  USHF.R.U32.HI UR6, URZ, UR54, UR5 ;  /* 0x00000036ff067299 */ /* 0x000fe40008011605 */
[----:B------:R-:W-:Y:S02]  /*42d0*/  UIMAD.WIDE.U32 UR10, UR7, UR22, URZ ;  /* 0x00000016070a72a5 */ /* 0x000fe4000f8e00ff */
[----:B------:R-:W-:Y:S02]  /*42e0*/  USEL UR6, UR13, UR6, !UP2 ;  /* 0x000000060d067287 */ /* 0x000fe4000d000000 */
[----:B------:R-:W-:Y:S01]  /*42f0*/  UISETP.NE.AND UP2, UPT, UR16, URZ, UPT ;  /* 0x000000ff1000728c */ /* 0x000fe2000bf45270 */
[----:B------:R-:W-:Y:S02]  /*4300*/  UMOV UR5, UR27 ;  /* 0x0000001b00057c82 */ /* 0x000fe40008000000 */
[----:B------:R-:W-:Y:S03]  /*4310*/  USHF.R.U32.HI UR12, URZ, UR45, UR5 ;  /* 0x0000002dff0c7299 */ /* 0x000fe60008011605 */
[----:B------:R-:W-:Y:S02]  /*4320*/  UMOV UR5, UR9 ;  /* 0x0000000900057c82 */ /* 0x000fe40008000000 */
[----:B------:R-:W-:Y:S03]  /*4330*/  @UP1 USHF.R.U32.HI UR4, URZ, UR23, UR5 ;  /* 0x00000017ff041299 */ /* 0x000fe60008011605 */
[----:B------:R-:W-:Y:S01]  /*4340*/  UMOV UR5, UR11 ;  /* 0x0000000b00057c82 */ /* 0x000fe20008000000 */
[----:B------:R-:W-:Y:S02]  /*4350*/  UIMAD UR4, UR42, UR4, URZ ;  /* 0x000000042a0472a4 */ /* 0x000fe4000f8e02ff */
[----:B------:R-:W-:Y:S02]  /*4360*/  @UP1 USHF.R.U32.HI UR7, URZ, UR23, UR5 ;  /* 0x00000017ff071299 */ /* 0x000fe40008011605 */
[----:B------:R-:W-:Y:S02]  /*4370*/  USEL UR5, UR14, UR12, !UP0 ;  /* 0x0000000c0e057287 */ /* 0x000fe4000c000000 */
[----:B------:R-:W-:Y:S02]  /*4380*/  UIMAD.WIDE.U32 UR10, UR6, UR22, URZ ;  /* 0x00000016060a72a5 */ /* 0x000fe4000f8e00ff */
[----:B------:R-:W-:Y:S02]  /*4390*/  UIMAD UR8, UR42, UR7, URZ ;  /* 0x000000072a0872a4 */ /* 0x000fe4000f8e02ff */
[----:B------:R-:W-:Y:S03]  /*43a0*/  UISETP.GE.AND UP0, UPT, UR6, UR4, UPT ;  /* 0x000000040600728c */ /* 0x000fe6000bf06270 */
[----:B------:R-:W-:Y:S01]  /*43b0*/  UMOV UR4, UR11 ;  /* 0x0000000b00047c82 */ /* 0x000fe20008000000 */
[----:B------:R-:W-:Y:S02]  /*43c0*/  UISETP.GE.OR UP0, UPT, UR5, UR8, UP0 ;  /* 0x000000080500728c */ /* 0x000fe40008706670 */
[----:B------:R-:W-:Y:S02]  /*43d0*/  USHF.R.U32.HI UR4, URZ, UR23, UR4 ;  /* 0x00000017ff047299 */ /* 0x000fe40008011604 */
[----:B------:R-:W-:Y:S02]  /*43e0*/  UIMAD.WIDE.U32 UR8, UR5, UR22, URZ ;  /* 0x00000016050872a5 */ /* 0x000fe4000f8e00ff */
[----:B------:R-:W-:Y:S04]  /*43f0*/  USEL UR10, UR6, UR4, !UP1 ;  /* 0x00000004060a7287 */ /* 0x000fe8000c800000 */
[----:B------:R-:W-:Y:S01]  /*4400*/  UIADD3 UR11, UPT, UPT, -UR10, URZ, URZ ;  /* 0x000000ff0a0b7290 */ /* 0x000fe2000fffe1ff */
[----:B------:R-:W-:Y:S02]  /*4410*/  @!UP0 UMOV UR4, UR9 ;  /* 0x0000000900048c82 */ /* 0x000fe40008000000 */
[----:B------:R-:W-:Y:S02]  /*4420*/  @!UP0 USHF.R.U32.HI UR4, URZ, UR23, UR4 ;  /* 0x00000017ff048299 */ /* 0x000fe40008011604 */
[----:B------:R-:W-:Y:S02]  /*4430*/  UIMAD UR8, UR42, UR11, UR6 ;  /* 0x0000000b2a0872a4 */ /* 0x000fe4000f8e0206 */
[----:B------:R-:W-:Y:S02]  /*4440*/  @!UP0 USEL UR4, UR5, UR4, !UP1 ;  /* 0x0000000405048287 */ /* 0x000fe4000c800000 */
[----:B------:R-:W-:Y:S02]  /*4450*/  UISETP.NE.AND UP1, UPT, UR20, URZ, UPT ;  /* 0x000000ff1400728c */ /* 0x000fe4000bf25270 */
[----:B------:R-:W-:Y:S02]  /*4460*/  @!UP0 UIMAD UR8, UR7, UR8, UR4 ;  /* 0x00000008070882a4 */ /* 0x000fe4000f8e0204 */
[----:B------:R-:W-:Y:S02]  /*4470*/  @!UP0 UIADD3 UR9, UPT, UPT, UR10, -UR4, URZ ;  /* 0x800000040a098290 */ /* 0x000fe4000fffe0ff */
[----:B------:R-:W-:Y:S02]  /*4480*/  UIADD3 UR4, UPT, UPT, -UR5, URZ, URZ ;  /* 0x000000ff05047290 */ /* 0x000fe4000fffe1ff */
[----:B------:R-:W-:Y:S02]  /*4490*/  UIADD3 UR7, UPT, UPT, -UR6, URZ, URZ ;  /* 0x000000ff06077290 */ /* 0x000fe4000fffe1ff */
[----:B------:R-:W-:Y:S02]  /*44a0*/  @!UP0 UIMAD UR6, UR9, UR42, UR5 ;  /* 0x0000002a090682a4 */ /* 0x000fe4000f8e0205 */
[----:B------:R-:W-:Y:S02]  /*44b0*/  UIMAD UR14, UR15, UR4, UR14 ;  /* 0x000000040f0e72a4 */ /* 0x000fe4000f8e020e */
[----:B------:R-:W-:Y:S01]  /*44c0*/  UIMAD UR13, UR46, UR7, UR13 ;  /* 0x000000072e0d72a4 */ /* 0x000fe2000f8e020d */
[----:B------:R-:W-:Y:S02]  /*44d0*/  @!UP0 UMOV UR5, UR8 ;  /* 0x0000000800058c82 */ /* 0x000fe40008000000 */
[----:B------:R-:W-:Y:S02]  /*44e0*/  UIMAD UR14, UR5, UR15, UR14 ;  /* 0x0000000f050e72a4 */ /* 0x000fe4000f8e020e */
[----:B------:R-:W-:Y:S11]  /*44f0*/  UIMAD UR13, UR6, UR46, UR13 ;  /* 0x0000002e060d72a4 */ /* 0x000ff6000f8e020d */
[----:B------:R-:W-:Y:S01]  /*4500*/  @!UPT UIADD3 URZ, UPT, UPT, URZ, URZ, URZ ;  /* 0x000000fffffff290 */ /* 0x000fe2000fffe0ff */
.L_x_76:
[----:B------:R-:W2:Y:S01]  /*4510*/  @!UP3 LDCU.128 UR8, c[0x0][0xb10] ;  /* 0x00016200ff08b7ac */ /* 0x000ea20008000c00 */
[----:B------:R-:W-:Y:S02]  /*4520*/  ISETP.NE.U32.AND P0, PT, RZ, UR38, PT ;  /* 0x00000026ff007c0c */ /* 0x000fe4000bf05070 */
[----:B------:R-:W-:Y:S02]  /*4530*/  SHF.L.U32 R4, R11, 0x1f, RZ ;  /* 0x0000001f0b047819 */ /* 0x000fe400000006ff */
[----:B------:R-:W-:Y:S01]  /*4540*/  ISETP.NE.AND.EX P0, PT, RZ, UR39, PT, P0 ;  /* 0x00000027ff007c0c */ /* 0x000fe2000bf05300 */
[----:B------:R-:W4:Y:S01]  /*4550*/  @!UP3 LDCU UR5, c[0x0][0xb0c] ;  /* 0x00016180ff05b7ac */ /* 0x000f220008000800 */
[----:B------:R-:W-:Y:S02]  /*4560*/  USHF.L.U32 UR35, UR30, 0x6, URZ ;  /* 0x000000061e237899 */ /* 0x000fe400080006ff */
[----:B------:R-:W-:Y:S02]  /*4570*/  USHF.L.U32 UR34, UR31, 0x8, URZ ;  /* 0x000000081f227899 */ /* 0x000fe400080006ff */
[----:B--2---:R-:W-:Y:S07]  /*4580*/  UIMAD.WIDE.U32 UR6, UR14, UR8, URZ ;  /* 0x000000080e0672a5 */ /* 0x004fee000f8e00ff */
[----:B------:R-:W-:Y:S01]  /*4590*/  @!UP3 UMOV UR4, UR7 ;  /* 0x000000070004bc82 */ /* 0x000fe20008000000 */
[----:B----4-:R-:W-:Y:S02]  /*45a0*/  @!UP3 UISETP.NE.AND UP0, UPT, UR5, 0x1, UPT ;  /* 0x000000010500b88c */ /* 0x010fe4000bf05270 */
[----:B------:R-:W-:Y:S02]  /*45b0*/  @!UP3 USHF.R.U32.HI UR4, URZ, UR9, UR4 ;  /* 0x00000009ff04b299 */ /* 0x000fe40008011604 */
[----:B------:R-:W-:Y:S02]  /*45c0*/  UIMAD.WIDE.U32 UR6, UR13, UR11, URZ ;  /* 0x0000000b0d0672a5 */ /* 0x000fe4000f8e00ff */
[----:B------:R-:W-:Y:S02]  /*45d0*/  @!UP3 USEL UR8, UR14, UR4, !UP0 ;  /* 0x000000040e08b287 */ /* 0x000fe4000c000000 */
[----:B------:R-:W-:Y:S03]  /*45e0*/  @!UP3 UISETP.NE.AND UP0, UPT, UR10, 0x1, UPT ;  /* 0x000000010a00b88c */ /* 0x000fe6000bf05270 */
[----:B------:R-:W-:Y:S02]  /*45f0*/  @!UP3 UMOV UR6, UR7 ;  /* 0x000000070006bc82 */ /* 0x000fe40008000000 */
[----:B------:R-:W2:Y:S02]  /*4600*/  @!UP3 LDCU UR4, c[0x0][0xb20] ;  /* 0x00016400ff04b7ac */ /* 0x000ea40008000800 */
[----:B--2---:R-:W-:Y:S04]  /*4610*/  @!UP3 USHF.R.U32.HI UR6, URZ, UR4, UR6 ;  /* 0x00000004ff06b299 */ /* 0x004fe80008011606 */
[----:B------:R-:W-:Y:S04]  /*4620*/  @!UP3 USEL UR6, UR13, UR6, !UP0 ;  /* 0x000000060d06b287 */ /* 0x000fe8000c000000 */
[----:B------:R-:W-:Y:S02]  /*4630*/  @!UP3 UIADD3 UR4, UPT, UPT, -UR8, UR6, URZ ;  /* 0x000000060804b290 */ /* 0x000fe4000fffe1ff */
[----:B------:R-:W-:Y:S02]  /*4640*/  @!UP3 UIADD3 UR6, UPT, UPT, UR8, -UR6, URZ ;  /* 0x800000060806b290 */ /* 0x000fe4000fffe0ff */
[----:B------:R-:W-:Y:S02]  /*4650*/  @!UP3 UIMAD UR14, UR4, UR5, UR14 ;  /* 0x00000005040eb2a4 */ /* 0x000fe4000f8e020e */
[----:B------:R-:W-:Y:S01]  /*4660*/  @!UP3 UIMAD UR13, UR6, UR10, UR13 ;  /* 0x0000000a060db2a4 */ /* 0x000fe2000f8e020d */
[----:B------:R-:W-:Y:S11]  /*4670*/  BRA.U UP4, `(.L_x_77) ;  /* 0x0000000104107547 */ /* 0x000ff6000b800000 */
[----:B-1----:R-:W-:Y:S04]  /*4680*/  MOV R0, UR41 ;  /* 0x0000002900007c02 */ /* 0x002fe80008000f00 */
[----:B------:R-:W-:Y:S04]  /*4690*/  SHF.L.U32 R5, R0, 0x1f, RZ ;  /* 0x0000001f00057819 */ /* 0x000fe800000006ff */
[----:B------:R-:W1:Y:S02]  /*46a0*/  SYNCS.PHASECHK.TRANS64.TRYWAIT P1, [UR21+0x88], R5 ;  /* 0x00008805ff0075a7 */ /* 0x000e640008021115 */
[----:B-1----:R-:W-:Y:S05]  /*46b0*/  @!P1 BRA `(.L_x_78) ;  /* 0x00000054006c9947 */ /* 0x002fea0003800000 */
.L_x_77:
[----:B------:R-:W-:Y:S05]  /*46c0*/  BRA.U !UP6, `(.L_x_79) ;  /* 0x000000010e387547 */ /* 0x000fea000b800000 */
[----:B------:R-:W-:Y:S01]  /*46d0*/  UPLOP3.LUT UP1, UPT, UPT, UPT, UP5, 0x80, 0x8 ;  /* 0x000000000008789c */ /* 0x000fe20003f2f050 */
[----:B-1----:R-:W-:Y:S01]  /*46e0*/  HFMA2 R0, -RZ, RZ, 0, 5.9604644775390625e-08 ;  /* 0x00000001ff007431 */ /* 0x002fe200000001ff */
[----:B------:R-:W1:Y:S01]  /*46f0*/  LDCU.64 UR8, c[0x0][0x358] ;  /* 0x00006b00ff0877ac */ /* 0x000e620008000a00 */
[----:B------:R-:W-:Y:S03]  /*4700*/  IMAD.MOV.U32 R81, RZ, RZ, 0x1 ;  /* 0x00000001ff517424 */ /* 0x000fe600078e00ff */
[----:B------:R-:W-:Y:S05]  /*4710*/  PLOP3.LUT P1, PT, PT, PT, UP1, 0x80, 0x8 ;  /* 0x000000000008781c */ /* 0x000fea0003f2f018 */
[----:B------:R-:W2:Y:S01]  /*4720*/  @UP1 LDCU.64 UR4, c[0x0][0x888] ;  /* 0x00011100ff0417ac */ /* 0x000ea20008000a00 */
[----:B------:R-:W-:Y:S07]  /*4730*/  @UP1 UIMAD UR6, UR36, UR38, URZ ;  /* 0x00000026240612a4 */ /* 0x000fee000f8e02ff */
[----:B------:R-:W-:Y:S01]  /*4740*/  @!P1 PRMT R81, R0, 0x7610, R81 ;  /* 0x0000761000519816 */ /* 0x000fe20000000051 */
[----:B--2---:R-:W-:Y:S06]  /*4750*/  @UP1 UIMAD.WIDE UR4, UR6, 0x4, UR4 ;  /* 0x00000004060418a5 */ /* 0x004fec000f8e0204 */
[----:B------:R-:W-:Y:S01]  /*4760*/  IMAD.U32 R6, RZ, RZ, UR4 ;  /* 0x00000004ff067e24 */ /* 0x000fe2000f8e00ff */
[----:B------:R-:W-:Y:S04]  /*4770*/  MOV R7, UR5 ;  /* 0x0000000500077c02 */ /* 0x000fe80008000f00 */
[----:B------:R-:W2:Y:S01]  /*4780*/  @!UP1 LDCU UR4, c[0x0][0x880] ;  /* 0x00011000ff0497ac */ /* 0x000ea20008000800 */
[----:B-1---5:R4:W5:Y:S02]  /*4790*/  @P1 LDG.E R41, desc[UR8][R6.64] ;  /* 0x0000000806291981 */ /* 0x022964000c1e1900 */
[----:B--2-4-:R-:W-:Y:S07]  /*47a0*/  @!P1 IMAD.U32 R41, RZ, RZ, UR4 ;  /* 0x00000004ff299e24 */ /* 0x014fee000f8e00ff */
.L_x_79:
[----:B-----5:R-:W-:Y:S01]  /*47b0*/  @!P0 FSETP.EQ.AND P2, PT, R41, RZ, PT ;  /* 0x000000ff2900820b */ /* 0x020fe20003f42000 */
[----:B------:R-:W-:Y:S01]  /*47c0*/  @!UPT UIADD3 URZ, UPT, UPT, URZ, URZ, URZ ;  /* 0x000000fffffff290 */ /* 0x000fe2000fffe0ff */
[----:B------:R-:W-:Y:S11]  /*47d0*/  @!P0 BRA `(.L_x_80) ;  /* 0x0000000000148947 */ /* 0x000ff60003800000 */
[----:B------:R-:W-:Y:S02]  /*47e0*/  LOP3.LUT P0, RZ, R81, 0xff, RZ, 0xc0, !PT ;  /* 0x000000ff51ff7812 */ /* 0x000fe4000780c0ff */
[----:B------:R-:W-:Y:S04]  /*47f0*/  PLOP3.LUT P2, PT, PT, PT, UP1, 0x80, 0x8 ;  /* 0x000000000008781c */ /* 0x000fe80003f4f018 */
[----:B------:R-:W-:Y:S07]  /*4800*/  PLOP3.LUT P2, PT, P2, PT, PT, 0x8, 0x80 ;  /* 0x000000000080781c */ /* 0x000fee000174e170 */
[----:B------:R-:W-:Y:S11]  /*4810*/  @P0 FSETP.EQ.AND P2, PT, R41, RZ, PT ;  /* 0x000000ff2900020b */ /* 0x000ff60003f42000 */
[----:B------:R-:W-:Y:S02]  /*4820*/  @!UPT UIADD3 URZ, UPT, UPT, URZ, URZ, URZ ;  /* 0x000000fffffff290 */ /* 0x000fe4000fffe0ff */
.L_x_80:
[----:B------:R-:W2:Y:S01]  /*4830*/  SYNCS.PHASECHK.TRANS64.TRYWAIT P0, [UR21+0x60], R4 ;  /* 0x00006004ff0075a7 */ /* 0x000ea20008001115 */
[----:B------:R-:W-:Y:S04]  /*4840*/  ELECT P1, URZ, PT ;  /* 0x0000000000ff782f */ /* 0x000fe80003820000 */
[----:B------:R-:W-:Y:S01]  /*4850*/  PLOP3.LUT P1, PT, P2, P1, PT, 0xf2, 0x2f ;  /* 0x00000000002f781c */ /* 0x000fe20001723e72 */
[----:B------:R-:W-:Y:S01]  /*4860*/  @!UPT UIADD3 URZ, UPT, UPT, URZ, URZ, URZ ;  /* 0x000000fffffff290 */ /* 0x000fe2000fffe0ff */
[----:B--2---:R-:W-:Y:S11]  /*4870*/  @!P0 BRA `(.L_x_81) ;  /* 0x0000005400148947 */ /* 0x004ff60003800000 */
.L_x_168:
[----:B------:R-:W-:Y:S01]  /*4880*/  @!P1 IADD3 R2, P0, PT, R12, 0x580, RZ ;  /* 0x000005800c029810 */ /* 0x000fe20007f1e0ff */
[----:B------:R-:W-:Y:S01]  /*4890*/  VOTEU.ALL UP0, P1 ;  /* 0x0000000000ff7886 */ /* 0x000fe20000800000 */
[----:B------:R-:W-:Y:S01]  /*48a0*/  UMOV UR6, 0x0 ;  /* 0x0000000000067882 */ /* 0x000fe20000000000 */
[----:B------:R-:W-:Y:S01]  /*48b0*/  UMOV UR7, 0x10000000 ;  /* 0x1000000000077882 */ /* 0x000fe20000000000 */
[----:B------:R-:W-:Y:S01]  /*48c0*/  @!P1 R2UR UR5, R2 ;  /* 0x00000000020592ca */ /* 0x000fe200000e0000 */
[----:B-1----:R-:W-:Y:S01]  /*48d0*/  @!P1 IMAD.X R0, RZ, RZ, R13, P0 ;  /* 0x000000ffff009224 */ /* 0x002fe200000e060d */
[----:B------:R-:W-:Y:S01]  /*48e0*/  @!UP0 UIADD3 UR32, UPT, UPT, UR21, 0x400, URZ ;  /* 0x0000040015208890 */ /* 0x000fe2000fffe0ff */
[----:B------:R-:W-:Y:S03]  /*48f0*/  VOTEU.ALL UP0, P1 ;  /* 0x0000000000ff7886 */ /* 0x000fe60000800000 */
[----:B------:R-:W-:Y:S01]  /*4900*/  @!P1 R2UR UR4, R0 ;  /* 0x00000000000492ca */ /* 0x000fe200000e0000 */
[----:B------:R-:W-:Y:S06]  /*4910*/  @!P1 IMAD.MOV.U32 R0, RZ, RZ, 0x2000 ;  /* 0x00002000ff009424 */ /* 0x000fec00078e00ff */
[----:B------:R-:W-:Y:S06]  /*4920*/  IMAD.U32 R6, RZ, RZ, UR5 ;  /* 0x00000005ff067e24 */ /* 0x000fec000f8e00ff */
[----:B------:R-:W-:Y:S01]  /*4930*/  IMAD.U32 R7, RZ, RZ, UR4 ;  /* 0x00000004ff077e24 */ /* 0x000fe2000f8e00ff */
[----:B------:R-:W-:Y:S04]  /*4940*/  @!P1 R2UR UR4, R6 ;  /* 0x00000000060492ca */ /* 0x000fe800000e0000 */
[----:B------:R-:W-:Y:S11]  /*4950*/  @!P1 R2UR UR5, R7 ;  /* 0x00000000070592ca */ /* 0x000ff600000e0000 */
[----:B------:R-:W-:Y:S02]  /*4960*/  @!UPT UIADD3 URZ, UPT, UPT, URZ, URZ, URZ ;  /* 0x000000fffffff290 */ /* 0x000fe4000fffe0ff */
[----:B------:R1:W-:Y:S01]  /*4970*/  @!UP0 UTMALDG.3D [UR32], [UR4], desc[UR6] ;  /* 0x00000620040085b4 */ /* 0x0003e20008011000 */
[----:B------:R1:W-:Y:S01]  /*4980*/  @!P1 SYNCS.ARRIVE.TRANS64.RED.A0TR RZ, [UR21+0x40], R0 ;  /* 0x00004000ffff99a7 */ /* 0x0003e20008300415 */
[----:B------:R-:W-:Y:S01]  /*4990*/  SYNCS.ARRIVE.TRANS64.RED.A1T0 RZ, [UR50], RZ ;  /* 0x000000ffffff79a7 */ /* 0x000fe20008100432 */
[----:B------:R-:W2:Y:S02]  /*49a0*/  SYNCS.PHASECHK.TRANS64.TRYWAIT P0, [UR21+0x68], R4 ;  /* 0x00006804ff0075a7 */ /* 0x000ea40008001115 */
[----:B-12---:R-:W-:Y:S05]  /*49b0*/  @!P0 BRA `(.L_x_82) ;  /* 0x0000005000dc8947 */ /* 0x006fea0003800000 */
.L_x_170:
[----:B------:R-:W-:Y:S01]  /*49c0*/  @!P1 IADD3 R2, P0, PT, R12, 0x580, RZ ;  /* 0x000005800c029810 */ /* 0x000fe20007f1e0ff */
[----:B------:R-:W-:Y:S01]  /*49d0*/  VOTEU.ALL UP0, P1 ;  /* 0x0000000000ff7886 */ /* 0x000fe20000800000 */
[----:B------:R-:W-:Y:S01]  /*49e0*/  UMOV UR6, 0x0 ;  /* 0x0000000000067882 */ /* 0x000fe20000000000 */
[----:B------:R-:W-:Y:S01]  /*49f0*/  UMOV UR7, 0x10000000 ;  /* 0x1000000000077882 */ /* 0x000fe20000000000 */
[----:B------:R-:W-:Y:S01]  /*4a00*/  @!P1 R2UR UR5, R2 ;  /* 0x00000000020592ca */ /* 0x000fe200000e0000 */
[----:B------:R-:W-:Y:S01]  /*4a10*/  @!P1 IMAD.X R0, RZ, RZ, R13, P0 ;  /* 0x000000ffff009224 */ /* 0x000fe200000e060d */
[----:B------:R-:W-:Y:S02]  /*4a20*/  @!UP0 UIADD3 UR26, UPT, UPT, UR34, 0x40, URZ ;  /* 0x00000040221a8890 */ /* 0x000fe4000fffe0ff */
[----:B------:R-:W-:Y:S02]  /*4a30*/  @!UP0 UIADD3 UR24, UPT, UPT, UR21, 0x2400, URZ ;  /* 0x0000240015188890 */ /* 0x000fe4000fffe0ff */
[----:B------:R-:W-:Y:S01]  /*4a40*/  @!P1 R2UR UR4, R0 ;  /* 0x00000000000492ca */ /* 0x000fe200000e0000 */
[----:B------:R-:W-:Y:S01]  /*4a50*/  VOTEU.ALL UP0, P1 ;  /* 0x0000000000ff7886 */ /* 0x000fe20000800000 */
[----:B------:R-:W-:Y:S01]  /*4a60*/  @!P1 IMAD.MOV.U32 R0, RZ, RZ, 0x2000 ;  /* 0x00002000ff009424 */ /* 0x000fe200078e00ff */
[----:B------:R-:W-:Y:S01]  /*4a70*/  UMOV UR27, UR35 ;  /* 0x00000023001b7c82 */ /* 0x000fe20008000000 */
[----:B------:R-:W-:Y:S03]  /*4a80*/  UMOV UR28, UR36 ;  /* 0x00000024001c7c82 */ /* 0x000fe60008000000 */
        /* <DEDUP_REMOVED lines=8> */
[----:B------:R-:W4:Y:S02]  /*4b10*/  SYNCS.PHASECHK.TRANS64.TRYWAIT P0, [UR21+0x70], R4 ;  /* 0x00007004ff0075a7 */ /* 0x000f240008001115 */
[----:B--2-4-:R-:W-:Y:S05]  /*4b20*/  @!P0 BRA `(.L_x_83) ;  /* 0x0000005000988947 */ /* 0x014fea0003800000 */
.L_x_172:
[----:B------:R-:W-:Y:S01]  /*4b30*/  @!P1 IADD3 R2, P0, PT, R12, 0x580, RZ ;  /* 0x000005800c029810 */ /* 0x000fe20007f1e0ff */
[----:B------:R-:W-:Y:S01]  /*4b40*/  VOTEU.ALL UP0, P1 ;  /* 0x0000000000ff7886 */ /* 0x000fe20000800000 */
[----:B------:R-:W-:Y:S01]  /*4b50*/  UMOV UR6, 0x0 ;  /* 0x0000000000067882 */ /* 0x000fe20000000000 */
[----:B------:R-:W-:Y:S01]  /*4b60*/  UMOV UR7, 0x10000000 ;  /* 0x1000000000077882 */ /* 0x000fe20000000000 */
[----:B------:R-:W-:Y:S01]  /*4b70*/  @!P1 R2UR UR5, R2 ;  /* 0x00000000020592ca */ /* 0x000fe200000e0000 */
[----:B------:R-:W-:Y:S01]  /*4b80*/  @!P1 IMAD.X R0, RZ, RZ, R13, P0 ;  /* 0x000000ffff009224 */ /* 0x000fe200000e060d */
[----:B------:R-:W-:Y:S01]  /*4b90*/  @!UP0 UIADD3 UR18, UPT, UPT, UR34, 0x80, URZ ;  /* 0x0000008022128890 */ /* 0x000fe2000fffe0ff */
[----:B------:R-:W-:Y:S01]  /*4ba0*/  VIADD R10, R10, 0x1 ;  /* 0x000000010a0a7836 */ /* 0x000fe20000000000 */
        /* <DEDUP_REMOVED lines=16> */
.L_x_174:
[----:B------:R-:W-:Y:S01]  /*4cb0*/  @!P1 IADD3 R2, P0, PT, R12, 0x580, RZ ;  /* 0x000005800c029810 */ /* 0x000fe20007f1e0ff */
[----:B------:R-:W-:Y:S01]  /*4cc0*/  VOTEU.ALL UP0, P1 ;  /* 0x0000000000ff7886 */ /* 0x000fe20000800000 */
[----:B------:R-:W-:Y:S01]  /*4cd0*/  UMOV UR6, 0x0 ;  /* 0x0000000000067882 */ /* 0x000fe20000000000 */
[----:B------:R-:W-:Y:S01]  /*4ce0*/  UMOV UR7, 0x10000000 ;  /* 0x1000000000077882 */ /* 0x000fe20000000000 */
[----:B------:R-:W-:Y:S01]  /*4cf0*/  @!P1 R2UR UR5, R2 ;  /* 0x00000000020592ca */ /* 0x000fe200000e0000 */
[----:B------:R-:W-:Y:S01]  /*4d00*/  @!P1 IMAD.X R0, RZ, RZ, R13, P0 ;  /* 0x000000ffff009224 */ /* 0x000fe200000e060d */
[----:B------:R-:W-:Y:S01]  /*4d10*/  @!UP0 UIADD3 UR10, UPT, UPT, UR34, 0xc0, URZ ;  /* 0x000000c0220a8890 */ /* 0x000fe2000fffe0ff */
[----:B------:R-:W-:Y:S01]  /*4d20*/  R2UR UR18, R83 ;  /* 0x00000000531272ca */ /* 0x000fe200000e0000 */
[----:B------:R-:W-:Y:S01]  /*4d30*/  @!UP0 UIADD3 UR8, UPT, UPT, UR21, 0x6400, URZ ;  /* 0x0000640015088890 */ /* 0x000fe2000fffe0ff */
[----:B------:R-:W-:Y:S01]  /*4d40*/  R2UR UR16, R84 ;  /* 0x00000000541072ca */ /* 0x000fe200000e0000 */
[----:B------:R-:W-:Y:S01]  /*4d50*/  @!UP0 UIADD3 UR9, UPT, UPT, UR21, 0x58, URZ ;  /* 0x0000005815098890 */ /* 0x000fe2000fffe0ff */
[----:B------:R-:W-:Y:S01]  /*4d60*/  @!P1 R2UR UR4, R0 ;  /* 0x00000000000492ca */ /* 0x000fe200000e0000 */
[----:B------:R-:W-:Y:S01]  /*4d70*/  VOTEU.ALL UP0, P1 ;  /* 0x0000000000ff7886 */ /* 0x000fe20000800000 */
[----:B------:R-:W-:Y:S01]  /*4d80*/  UMOV UR11, UR35 ;  /* 0x00000023000b7c82 */ /* 0x000fe20008000000 */
[----:B------:R-:W-:Y:S01]  /*4d90*/  UMOV UR12, UR36 ;  /* 0x00000024000c7c82 */ /* 0x000fe20008000000 */
[C---:B------:R-:W-:Y:S01]  /*4da0*/  ISETP.NE.AND P0, PT, R10.reuse, 0x2, PT ;  /* 0x000000020a00780c */ /* 0x040fe20003f05270 */
[----:B------:R-:W-:Y:S01]  /*4db0*/  UMOV UR36, UR29 ;  /* 0x0000001d00247c82 */ /* 0x000fe20008000000 */
[----:B-1----:R-:W-:Y:S01]  /*4dc0*/  IMAD.U32 R4, RZ, RZ, UR5 ;  /* 0x00000005ff047e24 */ /* 0x002fe2000f8e00ff */
[----:B------:R-:W-:Y:S01]  /*4dd0*/  LOP3.LUT R11, R11, 0x1, RZ, 0x3c, !PT ;  /* 0x000000010b0b7812 */ /* 0x000fe200078e3cff */
[----:B------:R-:W-:Y:S01]  /*4de0*/  UPLOP3.LUT UP4, UPT, UPT, UPT, UPT, 0x80, 0x8 ;  /* 0x000000000008789c */ /* 0x000fe20003f8f070 */
[----:B------:R-:W-:Y:S01]  /*4df0*/  SEL R0, RZ, 0x1, P0 ;  /* 0x00000001ff007807 */ /* 0x000fe20000000000 */
[----:B------:R-:W-:Y:S01]  /*4e00*/  UIADD3 UR31, UPT, UPT, UR13, UR18, URZ ;  /* 0x000000120d1f7290 */ /* 0x000fe2000fffe0ff */
[----:B------:R-:W-:Y:S01]  /*4e10*/  SEL R10, R10, RZ, P0 ;  /* 0x000000ff0a0a7207 */ /* 0x000fe20000000000 */
[----:B------:R-:W-:Y:S01]  /*4e20*/  UIADD3 UR30, UPT, UPT, UR14, UR16, URZ ;  /* 0x000000100e1e7290 */ /* 0x000fe2000fffe0ff */
[----:B------:R-:W-:Y:S01]  /*4e30*/  IMAD.U32 R5, RZ, RZ, UR4 ;  /* 0x00000004ff057e24 */ /* 0x000fe2000f8e00ff */
[----:B------:R-:W-:Y:S02]  /*4e40*/  @!P1 R2UR UR4, R4 ;  /* 0x00000000040492ca */ /* 0x000fe400000e0000 */
[----:B------:R-:W-:Y:S02]  /*4e50*/  LOP3.LUT R9, R9, R0, RZ, 0x3c, !PT ;  /* 0x0000000009097212 */ /* 0x000fe400078e3cff */
[----:B------:R-:W-:Y:S11]  /*4e60*/  @!P1 R2UR UR5, R5 ;  /* 0x00000000050592ca */ /* 0x000ff600000e0000 */
[----:B------:R-:W-:Y:S02]  /*4e70*/  @!UPT UIADD3 URZ, UPT, UPT, URZ, URZ, URZ ;  /* 0x000000fffffff290 */ /* 0x000fe4000fffe0ff */
[----:B------:R1:W-:Y:S01]  /*4e80*/  @!UP0 UTMALDG.3D [UR8], [UR4], desc[UR6] ;  /* 0x00000608040085b4 */ /* 0x0003e20008011000 */
[----:B------:R1:W-:Y:S01]  /*4e90*/  @!P1 SYNCS.ARRIVE.TRANS64.RED.A0TR RZ, [UR21+0x58], R3 ;  /* 0x00005803ffff99a7 */ /* 0x0003e20008300415 */
[----:B------:R-:W-:Y:S01]  /*4ea0*/  SYNCS.ARRIVE.TRANS64.RED.A1T0 RZ, [UR43], RZ ;  /* 0x000000ffffff79a7 */ /* 0x000fe2000810042b */
[----:B------:R-:W-:Y:S05]  /*4eb0*/  BRA.U UP2, `(.L_x_85) ;  /* 0xfffffff102587547 */ /* 0x000fea000b83ffff */
[----:B-1----:R-:W-:-:S04]  /*4ec0*/  SHF.L.U32 R3, R11, 0x1f, RZ ;  /* 0x0000001f0b037819 */ /* 0x002fc800000006ff */
[----:B------:R-:W1:Y:S02]  /*4ed0*/  SYNCS.PHASECHK.TRANS64.TRYWAIT P0, [UR21+0x60], R3 ;  /* 0x00006003ff0075a7 */ /* 0x000e640008001115 */
[----:B-1----:R-:W-:Y:S05]  /*4ee0*/  @!P0 BRA `(.L_x_86) ;  /* 0x0000004c00d88947 */ /* 0x002fea0003800000 */
.L_x_176:
[----:B------:R-:W2:Y:S02]  /*4ef0*/  SYNCS.PHASECHK.TRANS64.TRYWAIT P0, [UR21+0x68], R3 ;  /* 0x00006803ff0075a7 */ /* 0x000ea40008001115 */
[----:B--2---:R-:W-:Y:S05]  /*4f00*/  @!P0 BRA `(.L_x_87) ;  /* 0x0000004c00e88947 */ /* 0x004fea0003800000 */
.L_x_178:
[----:B------:R-:W2:Y:S02]  /*4f10*/  SYNCS.PHASECHK.TRANS64.TRYWAIT P0, [UR21+0x70], R3 ;  /* 0x00007003ff0075a7 */ /* 0x000ea40008001115 */
[----:B--2---:R-:W-:Y:S05]  /*4f20*/  @!P0 BRA `(.L_x_88) ;  /* 0x0000004c00f88947 */ /* 0x004fea0003800000 */
.L_x_180:
[----:B-1----:R-:W-:-:S07]  /*4f30*/  MOV R0, UR21 ;  /* 0x0000001500007c02 */ /* 0x002fce0008000f00 */
.L_x_89:
[----:B-1----:R-:W-:-:S04]  /*4f40*/  SHF.L.U32 R3, R11, 0x1f, RZ ;  /* 0x0000001f0b037819 */ /* 0x002fc800000006ff */
[----:B------:R1:W2:Y:S03]  /*4f50*/  SYNCS.PHASECHK.TRANS64.TRYWAIT P0, [R0+URZ+0x78], R3 ;  /* 0x00007803000075a7 */ /* 0x0002a600080011ff */
[----:B--2---:R-:W-:Y:S05]  /*4f60*/  @!P0 NANOSLEEP.SYNCS 0x989680 ;  /* 0x009896800000895d */ /* 0x004fea0003900000 */
[----:B------:R-:W2:Y:S02]  /*4f70*/  @!P0 SYNCS.PHASECHK.TRANS64 P0, [R0+URZ+0x78], R3 ;  /* 0x00007803000085a7 */ /* 0x000ea400080010ff */
[----:B--23--:R-:W-:Y:S05]  /*4f80*/  @P0 EXIT ;  /* 0x000000000000094d */ /* 0x00cfea0003800000 */
[----:B------:R-:W-:Y:S05]  /*4f90*/  BRA `(.L_x_89) ;  /* 0xfffffffc00e87947 */ /* 0x000fea000383ffff */
.L_x_74:
[----:B------:R-:W-:-:S06]  /*4fa0*/  UISETP.GE.AND UP0, UPT, UR18, 0x4, UPT ;  /* 0x000000041200788c */ /* 0x000fcc000bf06270 */
[----:B------:R-:W-:-:S13]  /*4fb0*/  PLOP3.LUT P0, PT, PT, PT, UP0, 0x80, 0x8 ;  /* 0x000000000008781c */ /* 0x000fda0003f0f008 */
[----:B-1----:R-:W-:Y:S05]  /*4fc0*/  @!P0 EXIT ;  /* 0x000000000000894d */ /* 0x002fea0003800000 */
[----:B------:R-:W1:Y:S08]  /*4fd0*/  S2UR UR4, SR_CgaCtaId ;  /* 0x00000000000479c3 */ /* 0x000e700000008800 */
[----:B------:R-:W-:Y:S01]  /*4fe0*/  BAR.SYNC.DEFER_BLOCKING 0x6, 0xa0 ;  /* 0x0182800000007b1d */ /* 0x000fe20000010000 */
[C---:B------:R-:W-:Y:S01]  /*4ff0*/  IMAD.SHL.U32 R5, R94.reuse, 0x40, RZ ;  /* 0x000000405e057824 */ /* 0x040fe200078e00ff */
[C---:B------:R-:W-:Y:S01]  /*5000*/  R2P PR, R94.reuse, 0x6 ;  /* 0x000000065e007804 */ /* 0x040fe20000000000 */
[C---:B------:R-:W-:Y:S01]  /*5010*/  IMAD.SHL.U32 R2, R94.reuse, 0x8, RZ ;  /* 0x000000085e027824 */ /* 0x040fe200078e00ff */
[----:B------:R-:W-:Y:S01]  /*5020*/  CS2R R88, SRZ ;  /* 0x0000000000587805 */ /* 0x000fe2000001ff00 */
[----:B------:R-:W-:Y:S01]  /*5030*/  IMAD.U32 R37, R94, 0x10000, RZ ;  /* 0x000100005e257824 */ /* 0x000fe200078e00ff */
[----:B------:R-:W-:-:S02]  /*5040*/  UMOV UR44, 0x400 ;  /* 0x00000400002c7882 */ /* 0x000fc40000000000 */
[----:B------:R-:W2:Y:S01]  /*5050*/  LDC.64 R78, c[0x0][0x8b0] ;  /* 0x00022c00ff4e7b82 */ /* 0x000ea20000000a00 */
[C---:B------:R-:W-:Y:S01]  /*5060*/  LOP3.LUT R3, R5.reuse, 0x1c0, RZ, 0xc0, !PT ;  /* 0x000001c005037812 */ /* 0x040fe200078ec0ff */
[----:B------:R-:W-:Y:S01]  /*5070*/  IMAD.SHL.U32 R80, R94, 0x20, RZ ;  /* 0x000000205e507824 */ /* 0x000fe200078e00ff */
[----:B------:R-:W-:Y:S01]  /*5080*/  LOP3.LUT R5, R5, 0x200, RZ, 0xc0, !PT ;  /* 0x0000020005057812 */ /* 0x000fe200078ec0ff */
[----:B------:R-:W-:Y:S01]  /*5090*/  IMAD.MOV.U32 R92, RZ, RZ, 0x20 ;  /* 0x00000020ff5c7424 */ /* 0x000fe200078e00ff */
[----:B------:R-:W-:Y:S01]  /*50a0*/  LOP3.LUT R2, R3, 0x38, R2, 0xf8, !PT ;  /* 0x0000003803027812 */ /* 0x000fe200078ef802 */
[----:B------:R-:W-:Y:S01]  /*50b0*/  IMAD.MOV.U32 R91, RZ, RZ, 0x1 ;  /* 0x00000001ff5b7424 */ /* 0x000fe200078e00ff */
[----:B------:R-:W-:Y:S01]  /*50c0*/  SHF.R.U32.HI R3, RZ, 0x1, R94 ;  /* 0x00000001ff037819 */ /* 0x000fe2000001165e */
[----:B------:R-:W3:Y:S01]  /*50d0*/  LDC.64 R76, c[0x0][0x8a8] ;  /* 0x00022a00ff4c7b82 */ /* 0x000ee20000000a00 */
[----:B------:R-:W-:Y:S01]  /*50e0*/  LOP3.LUT R37, R37, 0x600000, RZ, 0xc0, !PT ;  /* 0x0060000025257812 */ /* 0x000fe200078ec0ff */
[----:B------:R-:W-:Y:S01]  /*50f0*/  IMAD.MOV.U32 R36, RZ, RZ, RZ ;  /* 0x000000ffff247224 */ /* 0x000fe200078e00ff */
[----:B------:R-:W-:Y:S01]  /*5100*/  LOP3.LUT R80, R5, 0xc00, R80, 0xf8, !PT ;  /* 0x00000c0005507812 */ /* 0x000fe200078ef850 */
[----:B------:R-:W-:Y:S01]  /*5110*/  IMAD.MOV.U32 R90, RZ, RZ, RZ ;  /* 0x000000ffff5a7224 */ /* 0x000fe200078e00ff */
[----:B------:R-:W-:Y:S01]  /*5120*/  LOP3.LUT R3, R2, 0x8, R3, 0x78, !PT ;  /* 0x0000000802037812 */ /* 0x000fe200078e7803 */
[----:B------:R-:W4:Y:S01]  /*5130*/  LDCU UR59, c[0x0][0x370] ;  /* 0x00006e00ff3b77ac */ /* 0x000f220008000800 */
[----:B------:R-:W-:-:S02]  /*5140*/  SEL R93, R92, 0xffffffe0, !P2 ;  /* 0xffffffe05c5d7807 */ /* 0x000fc40005000000 */
[----:B------:R-:W-:Y:S01]  /*5150*/  LOP3.LUT R80, R80, R3, RZ, 0xfc, !PT ;  /* 0x0000000350507212 */ /* 0x000fe200078efcff */
[----:B-1----:R-:W-:Y:S01]  /*5160*/  ULEA UR44, UR4, UR44, 0x18 ;  /* 0x0000002c042c7291 */ /* 0x002fe2000f8ec0ff */
[----:B------:R-:W-:Y:S01]  /*5170*/  LOP3.LUT R94, R94, 0x60, RZ, 0xc0, !PT ;  /* 0x000000605e5e7812 */ /* 0x000fe200078ec0ff */
[----:B------:R-:W1:Y:S01]  /*5180*/  LDCU UR43, c[0x0][0xb0c] ;  /* 0x00016180ff2b77ac */ /* 0x000e620008000800 */
[----:B------:R-:W-:Y:S01]  /*5190*/  SEL R92, R92, 0xffffffe0, !P1 ;  /* 0xffffffe05c5c7807 */ /* 0x000fe20004800000 */
[----:B------:R-:W-:Y:S01]  /*51a0*/  UIADD3 UR4, UPT, UPT, UR44, 0x400, URZ ;  /* 0x000004002c047890 */ /* 0x000fe2000fffe0ff */
[----:B------:R-:W1:Y:S04]  /*51b0*/  LDCU UR39, c[0x0][0xb30] ;  /* 0x00016600ff2777ac */ /* 0x000e680008000800 */
[----:B------:R-:W4:Y:S01]  /*51c0*/  LDS R0, [UR44+0x140] ;  /* 0x0001402cff007984 */ /* 0x000f220008000800 */
[----:B------:R-:W-:Y:S01]  /*51d0*/  IMAD.U32 R86, RZ, RZ, UR4 ;  /* 0x00000004ff567e24 */ /* 0x000fe2000f8e00ff */
[----:B------:R-:W1:Y:S01]  /*51e0*/  LDCU.64 UR56, c[0x0][0x888] ;  /* 0x00011100ff3877ac */ /* 0x000e620008000a00 */
[----:B------:R-:W1:Y:S01]  /*51f0*/  LDCU.64 UR40, c[0x0][0xb28] ;  /* 0x00016500ff2877ac */ /* 0x000e620008000a00 */
[----:B------:R-:W1:Y:S01]  /*5200*/  LDCU.64 UR62, c[0x0][0x890] ;  /* 0x00011200ff3e77ac */ /* 0x000e620008000a00 */
[----:B------:R-:W1:Y:S01]  /*5210*/  LDCU.128 UR52, c[0x0][0xb10] ;  /* 0x00016200ff3477ac */ /* 0x000e620008000c00 */
[----:B------:R-:W1:Y:S01]  /*5220*/  LDCU UR58, c[0x0][0x374] ;  /* 0x00006e80ff3a77ac */ /* 0x000e620008000800 */
[----:B------:R-:W-:Y:S01]  /*5230*/  UMOV UR47, URZ ;  /* 0x000000ff002f7c82 */ /* 0x000fe20008000000 */
[----:B------:R-:W-:Y:S01]  /*5240*/  UMOV UR46, URZ ;  /* 0x000000ff002e7c82 */ /* 0x000fe20008000000 */
[----:B-1234-:R-:W-:-:S07]  /*5250*/  IMAD.IADD R37, R0, 0x1, R37 ;  /* 0x0000000100257824 */ /* 0x01efce00078e0225 */
.L_x_133:
[C---:B------:R-:W-:Y:S02]  /*5260*/  LEA R3, R88.reuse, UR44, 0x3 ;  /* 0x0000002c58037c11 */ /* 0x040fe4000f8e18ff */
[----:B------:R-:W-:Y:S02]  /*5270*/  SHF.L.U32 R0, R89, 0x1f, RZ ;  /* 0x0000001f59007819 */ /* 0x000fe400000006ff */
[----:B------:R-:W-:Y:S02]  /*5280*/  LEA R5, R88, UR44, 0x4 ;  /* 0x0000002c58057c11 */ /* 0x000fe4000f8e20ff */
[----:B-1----:R-:W1:Y:S02]  /*5290*/  SYNCS.PHASECHK.TRANS64.TRYWAIT P0, [R3+URZ+0x90], R0 ;  /* 0x00009000030075a7 */ /* 0x002e6400080011ff */
[----:B-1----:R-:W-:Y:S05]  /*52a0*/  @!P0 BRA `(.L_x_90) ;  /* 0x0000004c00308947 */ /* 0x002fea0003800000 */
.L_x_181:
[----:B------:R-:W2:Y:S01]  /*52b0*/  LDS.128 R4, [R5+0x120] ;  /* 0x0001200005047984 */ /* 0x000ea20000000c00 */
[----:B------:R-:W-:Y:S01]  /*52c0*/  UISETP.GE.AND UP0, UPT, UR42, 0x1, UPT ;  /* 0x000000012a00788c */ /* 0x000fe2000bf06270 */
[----:B------:R-:W-:Y:S01]  /*52d0*/  @!PT LDS RZ, [RZ] ;  /* 0x00000000fffff984 */ /* 0x000fe20000000800 */
[----:B------:R-:W-:Y:S01]  /*52e0*/  @!PT LDS RZ, [RZ] ;  /* 0x00000000fffff984 */ /* 0x000fe20000000800 */
[----:B------:R-:W-:Y:S01]  /*52f0*/  @!PT LDS RZ, [RZ] ;  /* 0x00000000fffff984 */ /* 0x000fe20000000800 */
[----:B------:R-:W-:Y:S01]  /*5300*/  @!PT LDS RZ, [RZ] ;  /* 0x00000000fffff984 */ /* 0x000fe20000000800 */
[----:B------:R3:W-:Y:S06]  /*5310*/  MEMBAR.ALL.CTA ;  /* 0x0000000000007992 */ /* 0x0007ec0000008000 */
[----:B---3--:R-:W3:Y:S01]  /*5320*/  FENCE.VIEW.ASYNC.S ;  /* 0x00000000000073c6 */ /* 0x008ee20000000000 */
[----:B--2---:R-:W-:Y:S11]  /*5330*/  LOP3.LUT P0, RZ, R6, 0x1, RZ, 0xc0, !PT ;  /* 0x0000000106ff7812 */ /* 0x004ff6000780c0ff */
[----:B------:R-:W-:Y:S02]  /*5340*/  @!UPT UIADD3 URZ, UPT, UPT, URZ, URZ, URZ ;  /* 0x000000fffffff290 */ /* 0x000fe4000fffe0ff */
[----:B---3--:R-:W-:Y:S01]  /*5350*/  VOTEU.ANY UP1, P0 ;  /* 0x0000000000ff7886 */ /* 0x008fe20000020100 */
[----:B------:R-:W-:Y:S01]  /*5360*/  PLOP3.LUT P0, PT, PT, PT, UP1, 0x80, 0x8 ;  /* 0x000000000008781c */ /* 0x000fe20003f0f018 */
[----:B------:R-:W-:Y:S11]  /*5370*/  UP2UR UR61, UPR, URZ, 0x2 ;  /* 0x00000002ff3d7883 */ /* 0x000ff60008000000 */
[----:B------:R-:W-:Y:S01]  /*5380*/  @!UPT UIADD3 URZ, UPT, UPT, URZ, URZ, URZ ;  /* 0x000000fffffff290 */ /* 0x000fe2000fffe0ff */
[----:B-1----:R-:W-:Y:S02]  /*5390*/  @P0 SHF.R.U32.HI R0, RZ, 0x10, R5 ;  /* 0x00000010ff000819 */ /* 0x002fe40000011605 */
        /* <DEDUP_REMOVED lines=12> */
[----:B------:R-:W2:Y:S01]  /*5460*/  LDCU UR12, c[0x0][0xb20] ;  /* 0x00016400ff0c77ac */ /* 0x000ea20008000800 */
[----:B------:R-:W-:Y:S02]  /*5470*/  UIMAD.WIDE.U32 UR4, UR58, UR55, URZ ;  /* 0x000000373a0472a5 */ /* 0x000fe4000f8e00ff */
[----:B------:R-:W-:Y:S02]  /*5480*/  UIMAD.WIDE.U32 UR6, UR59, UR52, URZ ;  /* 0x000000343b0672a5 */ /* 0x000fe4000f8e00ff */
[----:B------:R-:W-:Y:S02]  /*5490*/  UISETP.NE.AND UP0, UPT, UR54, 0x1, UPT ;  /* 0x000000013600788c */ /* 0x000fe4000bf05270 */
[----:B------:R-:W-:Y:S02]  /*54a0*/  UIMAD.WIDE.U32 UR8, UR37, UR55, URZ ;  /* 0x00000037250872a5 */ /* 0x000fe4000f8e00ff */
[----:B------:R-:W-:Y:S02]  /*54b0*/  UIMAD.WIDE.U32 UR10, UR38, UR52, URZ ;  /* 0x00000034260a72a5 */ /* 0x000fe4000f8e00ff */
[----:B------:R-:W-:Y:S02]  /*54c0*/  UISETP.NE.AND UP1, UPT, UR43, 0x1, UPT ;  /* 0x000000012b00788c */ /* 0x000fe4000bf25270 */
[----:B------:R-:W-:Y:S01]  /*54d0*/  UISETP.NE.AND UP2, UPT, UR42, 0x1, UPT ;  /* 0x000000012a00788c */ /* 0x000fe2000bf45270 */
[----:B------:R-:W-:Y:S02]  /*54e0*/  UMOV UR4, UR5 ;  /* 0x0000000500047c82 */ /* 0x000fe40008000000 */
[----:B--2---:R-:W-:Y:S03]  /*54f0*/  USHF.R.U32.HI UR5, URZ, UR12, UR4 ;  /* 0x0000000cff057299 */ /* 0x004fe60008011604 */
[----:B------:R-:W-:Y:S02]  /*5500*/  UMOV UR4, UR7 ;  /* 0x0000000700047c82 */ /* 0x000fe40008000000 */
[----:B------:R-:W-:Y:S02]  /*5510*/  USHF.R.U32.HI UR7, URZ, UR53, UR4 ;  /* 0x00000035ff077299 */ /* 0x000fe40008011604 */
[----:B------:R-:W-:Y:S02]  /*5520*/  USEL UR4, UR58, UR5, !UP0 ;  /* 0x000000053a047287 */ /* 0x000fe4000c000000 */
[----:B------:R-:W-:Y:S01]  /*5530*/  USEL UR7, UR59, UR7, !UP1 ;  /* 0x000000073b077287 */ /* 0x000fe2000c800000 */
[----:B------:R-:W-:Y:S01]  /*5540*/  UMOV UR5, UR9 ;  /* 0x0000000900057c82 */ /* 0x000fe20008000000 */
[----:B------:R-:W-:Y:S02]  /*5550*/  UIMAD.WIDE.U32 UR8, UR4, UR40, URZ ;  /* 0x00000028040872a5 */ /* 0x000fe4000f8e00ff */
[----:B------:R-:W-:Y:S03]  /*5560*/  USHF.R.U32.HI UR6, URZ, UR12, UR5 ;  /* 0x0000000cff067299 */ /* 0x000fe60008011605 */
[----:B------:R-:W-:Y:S01]  /*5570*/  UMOV UR5, UR11 ;  /* 0x0000000b00057c82 */ /* 0x000fe20008000000 */
[----:B------:R-:W-:Y:S02]  /*5580*/  UIMAD.WIDE.U32 UR10, UR7, UR40, URZ ;  /* 0x00000028070a72a5 */ /* 0x000fe4000f8e00ff */
[----:B------:R-:W-:Y:S02]  /*5590*/  USHF.R.U32.HI UR12, URZ, UR53, UR5 ;  /* 0x00000035ff0c7299 */ /* 0x000fe40008011605 */
[----:B------:R-:W-:Y:S01]  /*55a0*/  USEL UR6, UR37, UR6, !UP0 ;  /* 0x0000000625067287 */ /* 0x000fe2000c000000 */
[----:B------:R-:W-:Y:S02]  /*55b0*/  UMOV UR5, UR9 ;  /* 0x0000000900057c82 */ /* 0x000fe40008000000 */
[----:B------:R-:W-:Y:S01]  /*55c0*/  UMOV UR10, UR11 ;  /* 0x0000000b000a7c82 */ /* 0x000fe20008000000 */
[----:B------:R-:W-:Y:S02]  /*55d0*/  @UP2 USHF.R.U32.HI UR4, URZ, UR41, UR5 ;  /* 0x00000029ff042299 */ /* 0x000fe40008011605 */
[----:B------:R-:W-:Y:S02]  /*55e0*/  @UP2 USHF.R.U32.HI UR7, URZ, UR41, UR10 ;  /* 0x00000029ff072299 */ /* 0x000fe4000801160a */
[----:B------:R-:W-:Y:S02]  /*55f0*/  UIMAD UR4, UR42, UR4, URZ ;  /* 0x000000042a0472a4 */ /* 0x000fe4000f8e02ff */
[----:B------:R-:W-:Y:S02]  /*5600*/  UIMAD.WIDE.U32 UR10, UR6, UR40, URZ ;  /* 0x00000028060a72a5 */ /* 0x000fe4000f8e00ff */
[----:B------:R-:W-:Y:S02]  /*5610*/  USEL UR5, UR38, UR12, !UP1 ;  /* 0x0000000c26057287 */ /* 0x000fe4000c800000 */
[----:B------:R-:W-:Y:S02]  /*5620*/  UIMAD UR8, UR42, UR7, URZ ;  /* 0x000000072a0872a4 */ /* 0x000fe4000f8e02ff */
[----:B------:R-:W-:Y:S03]  /*5630*/  UISETP.GE.AND UP0, UPT, UR6, UR4, UPT ;  /* 0x000000040600728c */ /* 0x000fe6000bf06270 */
[----:B------:R-:W-:Y:S01]  /*5640*/  UMOV UR4, UR11 ;  /* 0x0000000b00047c82 */ /* 0x000fe20008000000 */
[----:B------:R-:W-:Y:S02]  /*5650*/  UISETP.GE.OR UP0, UPT, UR5, UR8, UP0 ;  /* 0x000000080500728c */ /* 0x000fe40008706670 */
[----:B------:R-:W-:Y:S02]  /*5660*/  USHF.R.U32.HI UR4, URZ, UR41, UR4 ;  /* 0x00000029ff047299 */ /* 0x000fe40008011604 */
[----:B------:R-:W-:Y:S02]  /*5670*/  UIMAD.WIDE.U32 UR8, UR5, UR40, URZ ;  /* 0x00000028050872a5 */ /* 0x000fe4000f8e00ff */
[----:B------:R-:W-:Y:S02]  /*5680*/  USEL UR11, UR6, UR4, !UP2 ;  /* 0x00000004060b7287 */ /* 0x000fe4000d000000 */
[----:B------:R-:W-:Y:S02]  /*5690*/  UIADD3 UR8, UPT, UPT, -UR5, URZ, URZ ;  /* 0x000000ff05087290 */ /* 0x000fe4000fffe1ff */
[----:B------:R-:W-:Y:S01]  /*56a0*/  UIADD3 UR10, UPT, UPT, -UR11, URZ, URZ ;  /* 0x000000ff0b0a7290 */ /* 0x000fe2000fffe1ff */
[----:B------:R-:W-:Y:S01]  /*56b0*/  @!UP0 UMOV UR4, UR9 ;  /* 0x0000000900048c82 */ /* 0x000fe20008000000 */
[----:B------:R-:W-:Y:S02]  /*56c0*/  UIADD3 UR9, UPT, UPT, -UR6, URZ, URZ ;  /* 0x000000ff06097290 */ /* 0x000fe4000fffe1ff */
[----:B------:R-:W-:Y:S02]  /*56d0*/  @!UP0 USHF.R.U32.HI UR4, URZ, UR41, UR4 ;  /* 0x00000029ff048299 */ /* 0x000fe40008011604 */
[----:B------:R-:W-:Y:S02]  /*56e0*/  UIMAD UR10, UR42, UR10, UR6 ;  /* 0x0000000a2a0a72a4 */ /* 0x000fe4000f8e0206 */
[----:B------:R-:W-:Y:S04]  /*56f0*/  @!UP0 USEL UR4, UR5, UR4, !UP2 ;  /* 0x0000000405048287 */ /* 0x000fe8000d000000 */
[----:B------:R-:W-:Y:S02]  /*5700*/  @!UP0 UIMAD UR10, UR7, UR10, UR4 ;  /* 0x0000000a070a82a4 */ /* 0x000fe4000f8e0204 */
[----:B------:R-:W-:Y:S02]  /*5710*/  @!UP0 UIADD3 UR11, UPT, UPT, UR11, -UR4, URZ ;  /* 0x800000040b0b8290 */ /* 0x000fe4000fffe0ff */
[----:B------:R-:W-:Y:S02]  /*5720*/  UIMAD UR7, UR43, UR8, UR38 ;  /* 0x000000082b0772a4 */ /* 0x000fe4000f8e0226 */
[----:B------:R-:W-:Y:S02]  /*5730*/  @!UP0 UIMAD UR6, UR11, UR42, UR5 ;  /* 0x0000002a0b0682a4 */ /* 0x000fe4000f8e0205 */
[----:B------:R-:W-:Y:S01]  /*5740*/  UIMAD UR4, UR54, UR9, UR37 ;  /* 0x00000009360472a4 */ /* 0x000fe2000f8e0225 */
[----:B------:R-:W-:Y:S02]  /*5750*/  @!UP0 UMOV UR5, UR10 ;  /* 0x0000000a00058c82 */ /* 0x000fe40008000000 */
[----:B------:R-:W-:Y:S02]  /*5760*/  UIMAD UR38, UR5, UR43, UR7 ;  /* 0x0000002b052672a4 */ /* 0x000fe4000f8e0207 */
[----:B------:R-:W-:Y:S11]  /*5770*/  UIMAD UR37, UR6, UR54, UR4 ;  /* 0x00000036062572a4 */ /* 0x000ff6000f8e0204 */
[----:B------:R-:W-:Y:S01]  /*5780*/  @!UPT UIADD3 URZ, UPT, UPT, URZ, URZ, URZ ;  /* 0x000000fffffff290 */ /* 0x000fe2000fffe0ff */
.L_x_91:
[----:B------:R-:W-:Y:S01]  /*5790*/  UISETP.NE.AND UP0, UPT, UR39, 0x1, UPT ;  /* 0x000000012700788c */ /* 0x000fe2000bf05270 */
[----:B------:R-:W-:Y:S01]  /*57a0*/  LOP3.LUT P0, RZ, R86, 0x3f0, RZ, 0xc0, !PT ;  /* 0x000003f056ff7812 */ /* 0x000fe2000780c0ff */
[----:B------:R-:W-:Y:S01]  /*57b0*/  USHF.L.U32 UR50, UR30, 0x6, URZ ;  /* 0x000000061e327899 */ /* 0x000fe200080006ff */
[----:B------:R-:W-:Y:S01]  /*57c0*/  BSSY.RECONVERGENT B6, `(.L_x_92) ;  /* 0x0000034000067945 */ /* 0x000fe20003800200 */
[----:B------:R-:W-:Y:S01]  /*57d0*/  USHF.L.U32 UR49, UR31, 0x8, URZ ;  /* 0x000000081f317899 */ /* 0x000fe200080006ff */
[----:B------:R-:W-:Y:S06]  /*57e0*/  IADD3 R88, PT, PT, R88, 0x1, RZ ;  /* 0x0000000158587810 */ /* 0x000fec0007ffe0ff */
[----:B------:R-:W2:Y:S01]  /*57f0*/  @!UP0 LDCU.128 UR12, c[0x0][0xb10] ;  /* 0x00016200ff0c87ac */ /* 0x000ea20008000c00 */
[----:B------:R-:W3:Y:S01]  /*5800*/  @!UP0 LDCU UR5, c[0x0][0xb0c] ;  /* 0x00016180ff0587ac */ /* 0x000ee20008000800 */
[----:B------:R-:W4:Y:S01]  /*5810*/  @!UP0 LDCU UR10, c[0x0][0xb20] ;  /* 0x00016400ff0a87ac */ /* 0x000f220008000800 */
[----:B--2---:R-:W-:Y:S02]  /*5820*/  UIMAD.WIDE.U32 UR8, UR38, UR12, URZ ;  /* 0x0000000c260872a5 */ /* 0x004fe4000f8e00ff */
[----:B------:R-:W-:Y:S02]  /*5830*/  UIMAD.WIDE.U32 UR6, UR37, UR15, URZ ;  /* 0x0000000f250672a5 */ /* 0x000fe4000f8e00ff */
[----:B------:R-:W-:Y:S03]  /*5840*/  @!UP0 UISETP.NE.AND UP1, UPT, UR14, 0x1, UPT ;  /* 0x000000010e00888c */ /* 0x000fe6000bf25270 */
[----:B------:R-:W-:Y:S01]  /*5850*/  @!UP0 UMOV UR4, UR9 ;  /* 0x0000000900048c82 */ /* 0x000fe20008000000 */
[----:B---3--:R-:W-:Y:S02]  /*5860*/  @!UP0 UISETP.NE.AND UP2, UPT, UR5, 0x1, UPT ;  /* 0x000000010500888c */ /* 0x008fe4000bf45270 */
[----:B------:R-:W-:Y:S01]  /*5870*/  @!UP0 USHF.R.U32.HI UR4, URZ, UR13, UR4 ;  /* 0x0000000dff048299 */ /* 0x000fe20008011604 */
[----:B------:R-:W-:Y:S02]  /*5880*/  @!UP0 UMOV UR6, UR7 ;  /* 0x0000000700068c82 */ /* 0x000fe40008000000 */
[----:B----4-:R-:W-:Y:S02]  /*5890*/  @!UP0 USHF.R.U32.HI UR6, URZ, UR10, UR6 ;  /* 0x0000000aff068299 */ /* 0x010fe40008011606 */
[----:B------:R-:W-:Y:S02]  /*58a0*/  @!UP0 USEL UR7, UR38, UR4, !UP2 ;  /* 0x0000000426078287 */ /* 0x000fe4000d000000 */
[----:B------:R-:W-:Y:S04]  /*58b0*/  @!UP0 USEL UR6, UR37, UR6, !UP1 ;  /* 0x0000000625068287 */ /* 0x000fe8000c800000 */
[----:B------:R-:W-:Y:S02]  /*58c0*/  @!UP0 UIADD3 UR4, UPT, UPT, -UR7, UR6, URZ ;  /* 0x0000000607048290 */ /* 0x000fe4000fffe1ff */
[----:B------:R-:W-:Y:S02]  /*58d0*/  @!UP0 UIADD3 UR6, UPT, UPT, UR7, -UR6, URZ ;  /* 0x8000000607068290 */ /* 0x000fe4000fffe0ff */
[----:B------:R-:W-:Y:S02]  /*58e0*/  @!UP0 UIMAD UR38, UR4, UR5, UR38 ;  /* 0x00000005042682a4 */ /* 0x000fe4000f8e0226 */
[----:B------:R-:W-:Y:S01]  /*58f0*/  @!UP0 UIMAD UR37, UR6, UR14, UR37 ;  /* 0x0000000e062582a4 */ /* 0x000fe2000f8e0225 */
[----:B------:R-:W-:Y:S11]  /*5900*/  @!P0 BRA `(.L_x_93) ;  /* 0x00000000007c8947 */ /* 0x000ff60003800000 */
[----:B------:R-:W2:Y:S01]  /*5910*/  LDCU.64 UR8, c[0x4][0x80] ;  /* 0x01001000ff0877ac */ /* 0x000ea20008000a00 */
[----:B------:R-:W-:Y:S01]  /*5920*/  MOV R2, 0x0 ;  /* 0x0000000000027802 */ /* 0x000fe20000000f00 */
[----:B------:R-:W-:Y:S02]  /*5930*/  HFMA2 R12, -RZ, RZ, 0, 5.9604644775390625e-08 ;  /* 0x00000001ff0c7431 */ /* 0x000fe400000001ff */
[----:B------:R-:W-:Y:S01]  /*5940*/  IMAD.MOV.U32 R8, RZ, RZ, 0x70 ;  /* 0x00000070ff087424 */ /* 0x000fe200078e00ff */
[----:B------:R3:W4:Y:S01]  /*5950*/  LDC.64 R14, c[0x4][R2] ;  /* 0x01000000020e7b82 */ /* 0x0007220000000a00 */
[----:B------:R-:W1:Y:S01]  /*5960*/  LDCU.64 UR6, c[0x4][0x88] ;  /* 0x01001100ff0677ac */ /* 0x000e620008000a00 */
[----:B------:R-:W-:Y:S01]  /*5970*/  IMAD.MOV.U32 R13, RZ, RZ, RZ ;  /* 0x000000ffff0d7224 */ /* 0x000fe200078e00ff */
[----:B------:R-:W1:Y:S01]  /*5980*/  LDCU.64 UR4, c[0x4][0x8] ;  /* 0x01000100ff0477ac */ /* 0x000e620008000a00 */
[----:B--2---:R-:W-:Y:S01]  /*5990*/  MOV R5, UR9 ;  /* 0x0000000900057c02 */ /* 0x004fe20008000f00 */
[----:B------:R-:W-:Y:S01]  /*59a0*/  IMAD.U32 R4, RZ, RZ, UR8 ;  /* 0x00000008ff047e24 */ /* 0x000fe2000f8e00ff */
[----:B-1----:R-:W-:Y:S01]  /*59b0*/  MOV R7, UR7 ;  /* 0x0000000700077c02 */ /* 0x002fe20008000f00 */
[----:B------:R-:W-:Y:S01]  /*59c0*/  IMAD.U32 R6, RZ, RZ, UR6 ;  /* 0x00000006ff067e24 */ /* 0x000fe2000f8e00ff */
[----:B------:R-:W-:Y:S01]  /*59d0*/  MOV R11, UR5 ;  /* 0x00000005000b7c02 */ /* 0x000fe20008000f00 */
[----:B------:R-:W-:Y:S02]  /*59e0*/  IMAD.U32 R10, RZ, RZ, UR4 ;  /* 0x00000004ff0a7e24 */ /* 0x000fe4000f8e00ff */
[----:B------:R-:W-:Y:S07]  /*59f0*/  LEPC R20, `(.L_x_94) ;  /* 0x000000001014794e */ /* 0x000fee0000000000 */
[----:B---345:R-:W-:Y:S05]  /*5a00*/  CALL.ABS.NOINC R14 ;  /* 0x000000000e007343 */ /* 0x038fea0003c00000 */
.L_x_94:
[----:B------:R-:W1:Y:S01]  /*5a10*/  LDCU.64 UR8, c[0x4][0x80] ;  /* 0x01001000ff0877ac */ /* 0x000e620008000a00 */
[----:B------:R-:W2:Y:S01]  /*5a20*/  LDC.64 R2, c[0x4][R2] ;  /* 0x0100000002027b82 */ /* 0x000ea20000000a00 */
[----:B------:R-:W-:Y:S02]  /*5a30*/  HFMA2 R12, -RZ, RZ, 0, 5.9604644775390625e-08 ;  /* 0x00000001ff0c7431 */ /* 0x000fe400000001ff */
[----:B------:R-:W-:Y:S02]  /*5a40*/  IMAD.MOV.U32 R8, RZ, RZ, 0x70 ;  /* 0x00000070ff087424 */ /* 0x000fe400078e00ff */
[----:B------:R-:W-:Y:S01]  /*5a50*/  IMAD.MOV.U32 R13, RZ, RZ, RZ ;  /* 0x000000ffff0d7224 */ /* 0x000fe200078e00ff */
[----:B------:R-:W3:Y:S01]  /*5a60*/  LDCU.64 UR6, c[0x4][0x88] ;  /* 0x01001100ff0677ac */ /* 0x000ee20008000a00 */
[----:B------:R-:W4:Y:S01]  /*5a70*/  LDCU.64 UR4, c[0x4][0x8] ;  /* 0x01000100ff0477ac */ /* 0x000f220008000a00 */
[----:B-1----:R-:W-:Y:S02]  /*5a80*/  MOV R4, UR8 ;  /* 0x0000000800047c02 */ /* 0x002fe40008000f00 */
[----:B------:R-:W-:Y:S02]  /*5a90*/  MOV R5, UR9 ;  /* 0x0000000900057c02 */ /* 0x000fe40008000f00 */
[----:B---3--:R-:W-:Y:S01]  /*5aa0*/  MOV R7, UR7 ;  /* 0x0000000700077c02 */ /* 0x008fe20008000f00 */
[----:B------:R-:W-:Y:S01]  /*5ab0*/  IMAD.U32 R6, RZ, RZ, UR6 ;  /* 0x00000006ff067e24 */ /* 0x000fe2000f8e00ff */
[----:B----4-:R-:W-:Y:S01]  /*5ac0*/  MOV R11, UR5 ;  /* 0x00000005000b7c02 */ /* 0x010fe20008000f00 */
[----:B------:R-:W-:Y:S02]  /*5ad0*/  IMAD.U32 R10, RZ, RZ, UR4 ;  /* 0x00000004ff0a7e24 */ /* 0x000fe4000f8e00ff */
[----:B------:R-:W-:Y:S07]  /*5ae0*/  LEPC R20, `(.L_x_93) ;  /* 0x000000001014794e */ /* 0x000fee0000000000 */
[----:B--2---:R-:W-:Y:S05]  /*5af0*/  CALL.ABS.NOINC R2 ;  /* 0x0000000002007343 */ /* 0x004fea0003c00000 */
.L_x_93:
[----:B------:R-:W-:Y:S05]  /*5b00*/  BSYNC.RECONVERGENT B6 ;  /* 0x0000000000067941 */ /* 0x000fea0003800200 */
.L_x_92:
[----:B------:R-:W-:Y:S01]  /*5b10*/  R2UR UR4, R85 ;  /* 0x00000000550472ca */ /* 0x000fe200000e0000 */
[----:B------:R-:W-:Y:S01]  /*5b20*/  UISETP.NE.U32.AND UP0, UPT, UR62, URZ, UPT ;  /* 0x000000ff3e00728c */ /* 0x000fe2000bf05070 */
[----:B------:R-:W-:Y:S02]  /*5b30*/  ISETP.NE.U32.AND P4, PT, R78, RZ, PT ;  /* 0x000000ff4e00720c */ /* 0x000fe40003f85070 */
[----:B------:R-:W-:Y:S01]  /*5b40*/  ISETP.NE.U32.AND P2, PT, RZ, UR56, PT ;  /* 0x00000038ff007c0c */ /* 0x000fe2000bf45070 */
[----:B------:R-:W-:Y:S01]  /*5b50*/  UISETP.NE.AND.EX UP1, UPT, UR63, URZ, UPT, UP0 ;  /* 0x000000ff3f00728c */ /* 0x000fe2000bf25300 */
[----:B------:R-:W-:Y:S01]  /*5b60*/  ISETP.NE.AND.EX P4, PT, R79, RZ, PT, P4 ;  /* 0x000000ff4f00720c */ /* 0x000fe20003f85340 */
[----:B------:R-:W-:Y:S01]  /*5b70*/  UPLOP3.LUT UP0, UPT, UPT, UPT, UPT, 0x40, 0x4 ;  /* 0x000000000004789c */ /* 0x000fe20003f0e870 */
[----:B------:R-:W-:Y:S05]  /*5b80*/  ISETP.NE.AND.EX P2, PT, RZ, UR57, PT, P2 ;  /* 0x00000039ff007c0c */ /* 0x000fea000bf45320 */
[----:B------:R-:W-:Y:S06]  /*5b90*/  UISETP.NE.AND UP2, UPT, UR4, URZ, UPT ;  /* 0x000000ff0400728c */ /* 0x000fec000bf45270 */
[----:B------:R-:W-:Y:S05]  /*5ba0*/  PLOP3.LUT P1, PT, PT, PT, UP2, 0x80, 0x8 ;  /* 0x000000000008781c */ /* 0x000fea0003f2f028 */
[----:B------:R-:W-:Y:S06]  /*5bb0*/  @UP2 UPLOP3.LUT UP0, UPT, UPT, UPT, UP1, 0x80, 0x8 ;  /* 0x000000000008289c */ /* 0x000fec0003f0f010 */
[----:B------:R-:W-:Y:S01]  /*5bc0*/  PLOP3.LUT P0, PT, PT, PT, UP0, 0x80, 0x8 ;  /* 0x000000000008781c */ /* 0x000fe20003f0f008 */
[----:B------:R-:W-:Y:S01]  /*5bd0*/  @!UPT UIADD3 URZ, UPT, UPT, URZ, URZ, URZ ;  /* 0x000000fffffff290 */ /* 0x000fe2000fffe0ff */
[----:B------:R-:W-:Y:S11]  /*5be0*/  BRA.U !UP1, `(.L_x_95) ;  /* 0x00000001093c7547 */ /* 0x000ff6000b800000 */
[----:B------:R-:W-:Y:S01]  /*5bf0*/  UISETP.NE.U32.AND UP0, UPT, UR56, URZ, UPT ;  /* 0x000000ff3800728c */ /* 0x000fe2000bf05070 */
[----:B-1----:R-:W-:Y:S01]  /*5c00*/  HFMA2 R0, -RZ, RZ, 0, 5.9604644775390625e-08 ;  /* 0x00000001ff007431 */ /* 0x002fe200000001ff */
[----:B------:R-:W1:Y:S01]  /*5c10*/  LDCU.64 UR8, c[0x0][0x358] ;  /* 0x00006b00ff0877ac */ /* 0x000e620008000a00 */
[----:B------:R-:W-:Y:S01]  /*5c20*/  IMAD.MOV.U32 R81, RZ, RZ, 0x1 ;  /* 0x00000001ff517424 */ /* 0x000fe200078e00ff */
[----:B------:R-:W-:Y:S06]  /*5c30*/  UISETP.NE.AND.EX UP0, UPT, UR57, URZ, UPT, UP0 ;  /* 0x000000ff3900728c */ /* 0x000fec000bf05300 */
        /* <DEDUP_REMOVED lines=9> */
[----:B--23--:R-:W-:Y:S02]  /*5cd0*/  @!P3 IMAD.U32 R41, RZ, RZ, UR4 ;  /* 0x00000004ff29be24 */ /* 0x00cfe4000f8e00ff */
.L_x_95:
[----:B------:R-:W-:Y:S05]  /*5ce0*/  @!P4 BRA `(.L_x_96) ;  /* 0x000000000024c947 */ /* 0x000fea0003800000 */
[----:B------:R-:W-:Y:S01]  /*5cf0*/  ISETP.NE.U32.AND P3, PT, R76, RZ, PT ;  /* 0x000000ff4c00720c */ /* 0x000fe20003f65070 */
[----:B------:R-:W2:Y:S03]  /*5d00*/  LDCU.64 UR4, c[0x0][0x358] ;  /* 0x00006b00ff0477ac */ /* 0x000ea60008000a00 */
[----:B------:R-:W-:Y:S11]  /*5d10*/  ISETP.NE.AND.EX P3, PT, R77, RZ, PT, P3 ;  /* 0x000000ff4d00720c */ /* 0x000ff60003f65330 */
[----:B------:R-:W-:Y:S02]  /*5d20*/  @!UPT UIADD3 URZ, UPT, UPT, URZ, URZ, URZ ;  /* 0x000000fffffff290 */ /* 0x000fe4000fffe0ff */
[----:B------:R-:W3:Y:S01]  /*5d30*/  @P3 LDC.64 R2, c[0x0][0x8a8] ;  /* 0x00022a00ff023b82 */ /* 0x000ee20000000a00 */
[----:B-1----:R-:W-:Y:S04]  /*5d40*/  @P3 IMAD R0, R78, UR36, RZ ;  /* 0x000000244e003c24 */ /* 0x002fe8000f8e02ff */
[----:B---3--:R-:W-:Y:S05]  /*5d50*/  @P3 IMAD.WIDE R2, R0, 0x4, R2 ;  /* 0x0000000400023825 */ /* 0x008fea00078e0202 */
[----:B--2--5:R2:W5:Y:S02]  /*5d60*/  @P3 LDG.E R38, desc[UR4][R2.64] ;  /* 0x0000000402263981 */ /* 0x024564000c1e1900 */
[----:B--2---:R-:W3:Y:S02]  /*5d70*/  @!P3 LDC R38, c[0x0][0x8a0] ;  /* 0x00022800ff26bb82 */ /* 0x004ee40000000800 */
.L_x_96:
[----:B-----5:R-:W-:Y:S01]  /*5d80*/  FSETP.NEU.AND P3, PT, R41, RZ, PT ;  /* 0x000000ff2900720b */ /* 0x020fe20003f6d000 */
[----:B------:R-:W-:Y:S01]  /*5d90*/  IMAD.SHL.U32 R47, R80, 0x2, RZ ;  /* 0x00000002502f7824 */ /* 0x000fe200078e00ff */
[----:B------:R-:W-:Y:S01]  /*5da0*/  SEL R5, RZ, 0xffffffff, P2 ;  /* 0xffffffffff057807 */ /* 0x000fe20001000000 */
[----:B------:R-:W-:Y:S01]  /*5db0*/  BSSY B1, `(.L_x_97) ;  /* 0x0000044000017945 */ /* 0x000fe20003800000 */
[----:B------:R-:W-:Y:S01]  /*5dc0*/  @P1 LOP3.LUT P2, RZ, R81, 0xff, RZ, 0xc0, !PT ;  /* 0x000000ff51ff1812 */ /* 0x000fe2000784c0ff */
[----:B------:R-:W-:Y:S01]  /*5dd0*/  VIADD R97, R47, UR44 ;  /* 0x0000002c2f617c36 */ /* 0x000fe20008000000 */
[----:B------:R-:W-:Y:S01]  /*5de0*/  @P1 SEL R2, RZ, 0xffffffff, P3 ;  /* 0xffffffffff021807 */ /* 0x000fe20001800000 */
[----:B------:R-:W-:Y:S01]  /*5df0*/  IMAD.MOV.U32 R60, RZ, RZ, 0x1 ;  /* 0x00000001ff3c7424 */ /* 0x000fe200078e00ff */
[----:B------:R-:W-:Y:S01]  /*5e00*/  LOP3.LUT R91, R91, 0x1, RZ, 0x3c, !PT ;  /* 0x000000015b5b7812 */ /* 0x000fe200078e3cff */
[----:B------:R-:W-:Y:S01]  /*5e10*/  IMAD.MOV.U32 R46, RZ, RZ, RZ ;  /* 0x000000ffff2e7224 */ /* 0x000fe200078e00ff */
[----:B------:R-:W-:Y:S02]  /*5e20*/  @P0 SEL R2, R5, R2, !P2 ;  /* 0x0000000205020207 */ /* 0x000fe40005000000 */
[----:B------:R-:W-:Y:S02]  /*5e30*/  CS2R R74, SRZ ;  /* 0x00000000004a7805 */ /* 0x000fe4000001ff00 */
[----:B------:R-:W-:Y:S02]  /*5e40*/  LEA R98, R36, UR44, 0x3 ;  /* 0x0000002c24627c11 */ /* 0x000fe4000f8e18ff */
[----:B------:R-:W-:Y:S02]  /*5e50*/  CS2R R72, SRZ ;  /* 0x0000000000487805 */ /* 0x000fe4000001ff00 */
[----:B------:R-:W-:Y:S02]  /*5e60*/  @P1 LOP3.LUT R2, R2, 0x1, RZ, 0xc0, !PT ;  /* 0x0000000102021812 */ /* 0x000fe400078ec0ff */
[----:B------:R-:W-:Y:S02]  /*5e70*/  CS2R R66, SRZ ;  /* 0x0000000000427805 */ /* 0x000fe4000001ff00 */
[----:B------:R-:W-:Y:S02]  /*5e80*/  SHF.L.U32 R3, R90, 0x1f, RZ ;  /* 0x0000001f5a037819 */ /* 0x000fe400000006ff */
[----:B------:R-:W-:Y:S02]  /*5e90*/  CS2R R64, SRZ ;  /* 0x0000000000407805 */ /* 0x000fe4000001ff00 */
[----:B------:R-:W-:Y:S02]  /*5ea0*/  ISETP.NE.U32.OR P6, PT, R2, 0x1, !P1 ;  /* 0x000000010200780c */ /* 0x000fe40004fc5470 */
[----:B------:R-:W-:Y:S02]  /*5eb0*/  CS2R R58, SRZ ;  /* 0x00000000003a7805 */ /* 0x000fe4000001ff00 */
[----:B------:R-:W-:Y:S02]  /*5ec0*/  PLOP3.LUT P2, PT, PT, PT, UP1, 0x80, 0x8 ;  /* 0x000000000008781c */ /* 0x000fe40003f4f018 */
[----:B------:R-:W-:Y:S02]  /*5ed0*/  CS2R R56, SRZ ;  /* 0x0000000000387805 */ /* 0x000fe4000001ff00 */
[----:B------:R-:W-:Y:S02]  /*5ee0*/  LEA.HI R39, R36, R36, RZ, 0x1 ;  /* 0x0000002424277211 */ /* 0x000fe400078f08ff */
[----:B------:R-:W-:Y:S02]  /*5ef0*/  CS2R R50, SRZ ;  /* 0x0000000000327805 */ /* 0x000fe4000001ff00 */
[----:B------:R-:W-:Y:S02]  /*5f00*/  LOP3.LUT P4, R87, R81, 0xff, RZ, 0xc0, !PT ;  /* 0x000000ff51577812 */ /* 0x000fe4000788c0ff */
[----:B------:R-:W-:Y:S02]  /*5f10*/  CS2R R48, SRZ ;  /* 0x0000000000307805 */ /* 0x000fe4000001ff00 */
[----:B------:R-:W-:Y:S01]  /*5f20*/  SEL R2, RZ, 0xffffffff, P3 ;  /* 0xffffffffff027807 */ /* 0x000fe20001800000 */
[C---:B-1----:R-:W-:Y:S01]  /*5f30*/  IMAD.SHL.U32 R0, R39.reuse, 0x80, RZ ;  /* 0x0000008027007824 */ /* 0x042fe200078e00ff */
[----:B------:R-:W-:Y:S01]  /*5f40*/  LOP3.LUT R39, R39, 0xffe, RZ, 0xc0, !PT ;  /* 0x00000ffe27277812 */ /* 0x000fe200078ec0ff */
[----:B------:R-:W-:Y:S01]  /*5f50*/  VIADD R99, R97, 0x400 ;  /* 0x0000040061637836 */ /* 0x000fe20000000000 */
[----:B------:R-:W-:Y:S01]  /*5f60*/  P2R R95, PR, RZ, 0x40 ;  /* 0x00000040ff5f7803 */ /* 0x000fe20000000000 */
[----:B------:R-:W-:Y:S01]  /*5f70*/  IMAD.IADD R96, R92, 0x1, R97 ;  /* 0x000000015c607824 */ /* 0x000fe200078e0261 */
[----:B------:R-:W-:Y:S01]  /*5f80*/  @P6 SHF.L.U32 R4, R91, 0x1f, RZ ;  /* 0x0000001f5b046819 */ /* 0x000fe200000006ff */
[----:B------:R-:W-:Y:S01]  /*5f90*/  IMAD.IADD R39, R36, 0x1, -R39 ;  /* 0x0000000124277824 */ /* 0x000fe200078e0a27 */
[----:B------:R-:W-:Y:S02]  /*5fa0*/  @P2 SEL R2, R5, R2, !P4 ;  /* 0x0000000205022207 */ /* 0x000fe40006000000 */
[----:B------:R-:W1:Y:S01]  /*5fb0*/  @P6 SYNCS.PHASECHK.TRANS64.TRYWAIT P1, [UR44+0x40], R4 ;  /* 0x00004004ff0065a7 */ /* 0x000e62000802112c */
[----:B------:R-:W-:Y:S02]  /*5fc0*/  LOP3.LUT R0, R0, 0xffffff00, RZ, 0xc0, !PT ;  /* 0xffffff0000007812 */ /* 0x000fe400078ec0ff */
[----:B------:R-:W-:Y:S03]  /*5fd0*/  LOP3.LUT R2, R2, 0x1, RZ, 0xc0, !PT ;  /* 0x0000000102027812 */ /* 0x000fe600078ec0ff */
[----:B------:R-:W-:Y:S01]  /*5fe0*/  IMAD.IADD R0, R37, 0x1, R0 ;  /* 0x0000000125007824 */ /* 0x000fe200078e0200 */
[----:B------:R-:W-:Y:S03]  /*5ff0*/  ISETP.NE.U32.AND P5, PT, R2, 0x1, PT ;  /* 0x000000010200780c */ /* 0x000fe60003fa5070 */
[----:B------:R-:W-:Y:S01]  /*6000*/  IMAD R39, R39, 0x100000, R0 ;  /* 0x0010000027277824 */ /* 0x000fe200078e0200 */
[----:B------:R-:W-:Y:S01]  /*6010*/  P2R R61, PR, RZ, 0x20 ;  /* 0x00000020ff3d7803 */ /* 0x000fe20000000000 */
[----:B------:R2:W4:Y:S01]  /*6020*/  SYNCS.PHASECHK.TRANS64.TRYWAIT P0, [R98+URZ+0xb0], R3 ;  /* 0x0000b003620075a7 */ /* 0x00052200080011ff */
[----:B-1----:R-:W-:Y:S01]  /*6030*/  @P6 SEL R60, RZ, 0x1, !P1 ;  /* 0x00000001ff3c6807 */ /* 0x002fe20004800000 */
[----:B--2---:R-:W-:Y:S06]  /*6040*/  @!P6 BRA `(.L_x_98) ;  /* 0x000000000068e947 */ /* 0x004fec0003800000 */
[C---:B------:R-:W-:Y:S01]  /*6050*/  @P5 IMAD R5, R93.reuse, 0x2, R99 ;  /* 0x000000025d055824 */ /* 0x040fe200078e0263 */
[----:B------:R-:W-:Y:S01]  /*6060*/  ISETP.NE.AND P1, PT, R60, RZ, PT ;  /* 0x000000ff3c00720c */ /* 0x000fe20003f25270 */
[----:B------:R-:W-:Y:S01]  /*6070*/  @P5 IMAD R2, R93, 0x2, R97 ;  /* 0x000000025d025824 */ /* 0x000fe200078e0261 */
[----:B------:R-:W-:Y:S01]  /*6080*/  BSSY B0, `(.L_x_99) ;  /* 0x000000e000007945 */ /* 0x000fe20003800000 */
[----:B------:R-:W-:Y:S01]  /*6090*/  IMAD.MOV.U32 R74, RZ, RZ, RZ ;  /* 0x000000ffff4a7224 */ /* 0x000fe200078e00ff */
[----:B------:R-:W-:Y:S01]  /*60a0*/  CS2R R66, SRZ ;  /* 0x0000000000427805 */ /* 0x000fe2000001ff00 */
[----:B------:R-:W-:Y:S01]  /*60b0*/  @P5 IMAD.IADD R4, R92, 0x1, R5 ;  /* 0x000000015c045824 */ /* 0x000fe200078e0205 */
[----:B------:R-:W-:Y:S02]  /*60c0*/  CS2R R64, SRZ ;  /* 0x0000000000407805 */ /* 0x000fe4000001ff00 */
[----:B------:R-:W-:Y:S02]  /*60d0*/  CS2R R72, SRZ ;  /* 0x0000000000487805 */ /* 0x000fe4000001ff00 */
[----:B------:R-:W-:Y:S02]  /*60e0*/  CS2R R50, SRZ ;  /* 0x0000000000327805 */ /* 0x000fe4000001ff00 */
[----:B------:R-:W-:Y:S02]  /*60f0*/  CS2R R48, SRZ ;  /* 0x0000000000307805 */ /* 0x000fe4000001ff00 */
[----:B------:R-:W-:Y:S02]  /*6100*/  CS2R R58, SRZ ;  /* 0x00000000003a7805 */ /* 0x000fe4000001ff00 */
[----:B------:R-:W-:Y:S01]  /*6110*/  CS2R R56, SRZ ;  /* 0x0000000000387805 */ /* 0x000fe2000001ff00 */
[----:B------:R-:W-:Y:S06]  /*6120*/  @P1 BRA `(.L_x_100) ;  /* 0x00000000000c1947 */ /* 0x000fec0003800000 */
[----:B------:R-:W-:Y:S04]  /*6130*/  SHF.L.U32 R5, R91, 0x1f, RZ ;  /* 0x0000001f5b057819 */ /* 0x000fe800000006ff */
[----:B------:R-:W1:Y:S02]  /*6140*/  SYNCS.PHASECHK.TRANS64.TRYWAIT P1, [UR44+0x40], R5 ;  /* 0x00004005ff0075a7 */ /* 0x000e64000802112c */
[----:B-1----:R-:W-:Y:S05]  /*6150*/  @!P1 BRA `(.L_x_101) ;  /* 0x0000003c00989947 */ /* 0x002fea0003800000 */
.L_x_100:
[----:B------:R-:W-:Y:S05]  /*6160*/  BSYNC B0 ;  /* 0x0000000000007941 */ /* 0x000fea0003800000 */
.L_x_99:
[----:B------:R-:W-:Y:S01]  /*6170*/  ISETP.NE.AND P1, PT, R61, RZ, PT ;  /* 0x000000ff3d00720c */ /* 0x000fe20003f25270 */
[----:B------:R-:W-:Y:S11]  /*6180*/  HFMA2 R46, -RZ, RZ, 0, 5.9604644775390625e-08 ;  /* 0x00000001ff2e7431 */ /* 0x000ff600000001ff */
[----:B------:R-:W-:Y:S01]  /*6190*/  @!UPT UIADD3 URZ, UPT, UPT, URZ, URZ, URZ ;  /* 0x000000fffffff290 */ /* 0x000fe2000fffe0ff */
[----:B------:R-:W-:Y:S05]  /*61a0*/  @P1 WARPSYNC.ALL ;  /* 0x0000000000001948 */ /* 0x000fea0003800000 */
[----:B------:R2:W1:Y:S04]  /*61b0*/  @P1 LDSM.16.M88.4 R64, [R2+0x400] ;  /* 0x000400000240183b */ /* 0x0004680000000200 */
[----:B------:R2:W1:Y:S04]  /*61c0*/  @P1 LDSM.16.M88.4 R72, [R4] ;  /* 0x000000000448183b */ /* 0x0004680000000200 */
[----:B------:R2:W1:Y:S04]  /*61d0*/  @P1 LDSM.16.M88.4 R48, [R47+UR44+0x400] ;  /* 0x0004002c2f30183b */ /* 0x0004680008000200 */
[----:B------:R2:W1:Y:S02]  /*61e0*/  @P1 LDSM.16.M88.4 R56, [R96+0x400] ;  /* 0x000400006038183b */ /* 0x0004640000000200 */
.L_x_98:
[----:B------:R-:W-:Y:S05]  /*61f0*/  BSYNC B1 ;  /* 0x0000000000017941 */ /* 0x000fea0003800000 */
.L_x_97:
[----:B-1----:R-:W-:Y:S04]  /*6200*/  SHF.R.U32.HI R5, RZ, 0x15, R39 ;  /* 0x00000015ff057819 */ /* 0x002fe80000011627 */
[----:B------:R-:W-:Y:S01]  /*6210*/  LOP3.LUT P1, RZ, R5, 0x3, R82, 0x48, !PT ;  /* 0x0000000305ff7812 */ /* 0x000fe20007824852 */
[----:B------:R-:W-:Y:S01]  /*6220*/  @!UPT UIADD3 URZ, UPT, UPT, URZ, URZ, URZ ;  /* 0x000000fffffff290 */ /* 0x000fe2000fffe0ff */
[----:B----4-:R-:W-:Y:S11]  /*6230*/  @P0 BRA `(.L_x_102) ;  /* 0x0000000000080947 */ /* 0x010ff60003800000 */
[----:B------:R-:W1:Y:S02]  /*6240*/  SYNCS.PHASECHK.TRANS64.TRYWAIT P0, [R98+URZ+0xb0], R3 ;  /* 0x0000b003620075a7 */ /* 0x000e6400080011ff */
[----:B-1----:R-:W-:Y:S05]  /*6250*/  @!P0 BRA `(.L_x_103) ;  /* 0x0000003c00708947 */ /* 0x002fea0003800000 */
.L_x_102:
[----:B------:R-:W-:Y:S05]  /*6260*/  @!P1 BRA `(.L_x_104) ;  /* 0x0000000000409947 */ /* 0x000fea0003800000 */
[----:B------:R-:W4:Y:S01]  /*6270*/  LDCU.64 UR8, c[0x4][0x70] ;  /* 0x01000e00ff0877ac */ /* 0x000f220008000a00 */
[----:B-1----:R-:W-:Y:S01]  /*6280*/  MOV R3, 0x0 ;  /* 0x0000000000037802 */ /* 0x002fe20000000f00 */
[----:B------:R-:W-:Y:S02]  /*6290*/  HFMA2 R12, -RZ, RZ, 0, 5.9604644775390625e-08 ;  /* 0x00000001ff0c7431 */ /* 0x000fe400000001ff */
[----:B------:R-:W-:Y:S02]  /*62a0*/  IMAD.MOV.U32 R8, RZ, RZ, 0x192 ;  /* 0x00000192ff087424 */ /* 0x000fe400078e00ff */
[----:B------:R-:W-:Y:S01]  /*62b0*/  IMAD.MOV.U32 R13, RZ, RZ, RZ ;  /* 0x000000ffff0d7224 */ /* 0x000fe200078e00ff */
[----:B------:R-:W1:Y:S01]  /*62c0*/  LDCU.64 UR6, c[0x4][0x78] ;  /* 0x01000f00ff0677ac */ /* 0x000e620008000a00 */
[----:B--2---:R-:W2:Y:S01]  /*62d0*/  LDC.64 R2, c[0x4][R3] ;  /* 0x0100000003027b82 */ /* 0x004ea20000000a00 */
[----:B------:R-:W5:Y:S01]  /*62e0*/  LDCU.64 UR4, c[0x4][0x10] ;  /* 0x01000200ff0477ac */ /* 0x000f620008000a00 */
[----:B----4-:R-:W-:Y:S01]  /*62f0*/  MOV R5, UR9 ;  /* 0x0000000900057c02 */ /* 0x010fe20008000f00 */
[----:B------:R-:W-:Y:S01]  /*6300*/  IMAD.U32 R4, RZ, RZ, UR8 ;  /* 0x00000008ff047e24 */ /* 0x000fe2000f8e00ff */
[----:B-1----:R-:W-:Y:S01]  /*6310*/  MOV R7, UR7 ;  /* 0x0000000700077c02 */ /* 0x002fe20008000f00 */
[----:B------:R-:W-:Y:S01]  /*6320*/  IMAD.U32 R6, RZ, RZ, UR6 ;  /* 0x00000006ff067e24 */ /* 0x000fe2000f8e00ff */
[----:B-----5:R-:W-:Y:S01]  /*6330*/  MOV R11, UR5 ;  /* 0x00000005000b7c02 */ /* 0x020fe20008000f00 */
[----:B------:R-:W-:Y:S02]  /*6340*/  IMAD.U32 R10, RZ, RZ, UR4 ;  /* 0x00000004ff0a7e24 */ /* 0x000fe4000f8e00ff */
[----:B------:R-:W-:Y:S07]  /*6350*/  LEPC R20, `(.L_x_104) ;  /* 0x000000001014794e */ /* 0x000fee0000000000 */
[----:B--23--:R-:W-:Y:S05]  /*6360*/  CALL.ABS.NOINC R2 ;  /* 0x0000000002007343 */ /* 0x00cfea0003c00000 */
.L_x_104:
[C---:B------:R-:W-:Y:S01]  /*6370*/  SHF.L.U32 R40, R48.reuse, 0x10, RZ ;  /* 0x0000001030287819 */ /* 0x040fe200000006ff */
[----:B------:R-:W-:Y:S05]  /*6380*/  WARPSYNC.ALL ;  /* 0x0000000000007948 */ /* 0x000fea0003800000 */
[----:B------:R-:W-:Y:S01]  /*6390*/  R2UR UR4, R39 ;  /* 0x00000000270472ca */ /* 0x000fe200000e0000 */
[----:B------:R-:W-:Y:S01]  /*63a0*/  BSSY.RECONVERGENT B0, `(.L_x_105) ;  /* 0x000008b000007945 */ /* 0x000fe20003800200 */
[----:B------:R-:W-:Y:S02]  /*63b0*/  LOP3.LUT R43, R48, 0xffff0000, RZ, 0xc0, !PT ;  /* 0xffff0000302b7812 */ /* 0x000fe400078ec0ff */
[----:B------:R-:W-:Y:S02]  /*63c0*/  SHF.L.U32 R42, R49, 0x10, RZ ;  /* 0x00000010312a7819 */ /* 0x000fe400000006ff */
[----:B------:R-:W-:Y:S02]  /*63d0*/  SHF.L.U32 R45, R51, 0x10, RZ ;  /* 0x00000010332d7819 */ /* 0x000fe400000006ff */
[----:B------:R-:W-:Y:S02]  /*63e0*/  SHF.L.U32 R62, R93, 0x1, RZ ;  /* 0x000000015d3e7819 */ /* 0x000fe400000006ff */
[----:B------:R-:W-:Y:S02]  /*63f0*/  ISETP.NE.AND P0, PT, R94, RZ, PT ;  /* 0x000000ff5e00720c */ /* 0x000fe40003f05270 */
[----:B------:R-:W-:Y:S01]  /*6400*/  IADD3 R99, PT, PT, R99, R62, RZ ;  /* 0x0000003e63637210 */ /* 0x000fe20007ffe0ff */
[----:B--2---:R-:W3:Y:S03]  /*6410*/  LDTM.16dp256bit.x8 R4, tmem[UR4] ;  /* 0x00000004000479ee */ /* 0x004ee600081a0000 */
[----:B------:R-:W-:Y:S01]  /*6420*/  IADD3 R100, PT, PT, R92, R99, RZ ;  /* 0x000000635c647210 */ /* 0x000fe20007ffe0ff */
[C---:B---3--:R-:W-:Y:S01]  /*6430*/  FMUL R0, R38.reuse, R4 ;  /* 0x0000000426007220 */ /* 0x048fe20000400000 */
[C---:B------:R-:W-:Y:S01]  /*6440*/  FMUL R2, R38.reuse, R5 ;  /* 0x0000000526027220 */ /* 0x040fe20000400000 */
[C---:B-1----:R-:W-:Y:S01]  /*6450*/  FMUL R3, R38.reuse, R6 ;  /* 0x0000000626037220 */ /* 0x042fe20000400000 */
[----:B------:R-:W-:Y:S01]  /*6460*/  FMUL R7, R38, R7 ;  /* 0x0000000726077220 */ /* 0x000fe20000400000 */
[----:B------:R-:W-:Y:S01]  /*6470*/  FFMA R0, R41, R40, R0 ;  /* 0x0000002829007223 */ /* 0x000fe20000000000 */
[----:B------:R-:W-:Y:S01]  /*6480*/  LOP3.LUT R40, R49, 0xffff0000, RZ, 0xc0, !PT ;  /* 0xffff000031287812 */ /* 0x000fe200078ec0ff */
[C---:B------:R-:W-:Y:S01]  /*6490*/  FFMA R2, R41.reuse, R43, R2 ;  /* 0x0000002b29027223 */ /* 0x040fe20000000002 */
[C---:B------:R-:W-:Y:S01]  /*64a0*/  SHF.L.U32 R43, R50.reuse, 0x10, RZ ;  /* 0x00000010322b7819 */ /* 0x040fe200000006ff */
[C---:B------:R-:W-:Y:S01]  /*64b0*/  FFMA R3, R41.reuse, R42, R3 ;  /* 0x0000002a29037223 */ /* 0x040fe20000000003 */
[----:B------:R-:W-:Y:S01]  /*64c0*/  LOP3.LUT R42, R50, 0xffff0000, RZ, 0xc0, !PT ;  /* 0xffff0000322a7812 */ /* 0x000fe200078ec0ff */
[----:B------:R-:W-:Y:S01]  /*64d0*/  FMUL R4, R38, R8 ;  /* 0x0000000826047220 */ /* 0x000fe20000400000 */
[----:B------:R-:W-:Y:S01]  /*64e0*/  F2FP.BF16.F32.PACK_AB R52, R2, R0 ;  /* 0x000000000234723e */ /* 0x000fe200000010ff */
[----:B------:R-:W-:Y:S01]  /*64f0*/  FFMA R7, R41, R40, R7 ;  /* 0x0000002829077223 */ /* 0x000fe20000000007 */
[----:B------:R-:W-:Y:S01]  /*6500*/  LOP3.LUT R40, R51, 0xffff0000, RZ, 0xc0, !PT ;  /* 0xffff000033287812 */ /* 0x000fe200078ec0ff */
[C---:B------:R-:W-:Y:S01]  /*6510*/  FMUL R5, R38.reuse, R9 ;  /* 0x0000000926057220 */ /* 0x040fe20000400000 */
[C---:B------:R-:W-:Y:S01]  /*6520*/  FMUL R6, R38.reuse, R10 ;  /* 0x0000000a26067220 */ /* 0x040fe20000400000 */
[----:B------:R-:W-:Y:S01]  /*6530*/  FMUL R11, R38, R11 ;  /* 0x0000000b260b7220 */ /* 0x000fe20000400000 */
[----:B------:R-:W-:Y:S01]  /*6540*/  F2FP.BF16.F32.PACK_AB R53, R7, R3 ;  /* 0x000000030735723e */ /* 0x000fe200000010ff */
[C---:B------:R-:W-:Y:S01]  /*6550*/  FFMA R4, R41.reuse, R43, R4 ;  /* 0x0000002b29047223 */ /* 0x040fe20000000004 */
[C---:B------:R-:W-:Y:S01]  /*6560*/  SHF.L.U32 R43, R56.reuse, 0x10, RZ ;  /* 0x00000010382b7819 */ /* 0x040fe200000006ff */
[----:B------:R-:W-:Y:S01]  /*6570*/  FFMA R5, R41, R42, R5 ;  /* 0x0000002a29057223 */ /* 0x000fe20000000005 */
[----:B------:R-:W-:Y:S01]  /*6580*/  LOP3.LUT R42, R57, 0xffff0000, RZ, 0xc0, !PT ;  /* 0xffff0000392a7812 */ /* 0x000fe200078ec0ff */
[----:B------:R-:W-:Y:S01]  /*6590*/  FFMA R6, R41, R45, R6 ;  /* 0x0000002d29067223 */ /* 0x000fe20000000006 */
[----:B------:R-:W-:Y:S01]  /*65a0*/  SHF.L.U32 R45, R57, 0x10, RZ ;  /* 0x00000010392d7819 */ /* 0x000fe200000006ff */
[----:B------:R-:W-:Y:S01]  /*65b0*/  FFMA R11, R41, R40, R11 ;  /* 0x00000028290b7223 */ /* 0x000fe2000000000b */
[----:B------:R-:W-:Y:S01]  /*65c0*/  LOP3.LUT R40, R56, 0xffff0000, RZ, 0xc0, !PT ;  /* 0xffff000038287812 */ /* 0x000fe200078ec0ff */
[C---:B------:R-:W-:Y:S01]  /*65d0*/  FMUL R8, R38.reuse, R12 ;  /* 0x0000000c26087220 */ /* 0x040fe20000400000 */
[----:B------:R-:W-:Y:S01]  /*65e0*/  F2FP.BF16.F32.PACK_AB R54, R5, R4 ;  /* 0x000000040536723e */ /* 0x000fe200000010ff */
[C---:B------:R-:W-:Y:S01]  /*65f0*/  FMUL R9, R38.reuse, R13 ;  /* 0x0000000d26097220 */ /* 0x040fe20000400000 */
[----:B------:R-:W-:Y:S01]  /*6600*/  F2FP.BF16.F32.PACK_AB R55, R11, R6 ;  /* 0x000000060b37723e */ /* 0x000fe200000010ff */
[C---:B------:R-:W-:Y:S01]  /*6610*/  FMUL R10, R38.reuse, R14 ;  /* 0x0000000e260a7220 */ /* 0x040fe20000400000 */
[----:B------:R-:W-:Y:S01]  /*6620*/  FMUL R15, R38, R15 ;  /* 0x0000000f260f7220 */ /* 0x000fe20000400000 */
[----:B------:R-:W-:Y:S01]  /*6630*/  FFMA R8, R41, R43, R8 ;  /* 0x0000002b29087223 */ /* 0x000fe20000000008 */
[----:B------:R-:W-:Y:S01]  /*6640*/  SHF.L.U32 R43, R59, 0x10, RZ ;  /* 0x000000103b2b7819 */ /* 0x000fe200000006ff */
[C---:B------:R-:W-:Y:S01]  /*6650*/  FFMA R9, R41.reuse, R40, R9 ;  /* 0x0000002829097223 */ /* 0x040fe20000000009 */
[C---:B------:R-:W-:Y:S01]  /*6660*/  SHF.L.U32 R40, R58.reuse, 0x10, RZ ;  /* 0x000000103a287819 */ /* 0x040fe200000006ff */
        /* <DEDUP_REMOVED lines=8> */
[----:B------:R-:W-:Y:S01]  /*66f0*/  FMUL R14, R38, R18 ;  /* 0x00000012260e7220 */ /* 0x000fe20000400000 */
[----:B------:R-:W-:Y:S01]  /*6700*/  FFMA R12, R41, R40, R12 ;  /* 0x00000028290c7223 */ /* 0x000fe2000000000c */
[----:B------:R-:W-:Y:S01]  /*6710*/  LOP3.LUT R40, R59, 0xffff0000, RZ, 0xc0, !PT ;  /* 0xffff00003b287812 */ /* 0x000fe200078ec0ff */
[C---:B------:R-:W-:Y:S01]  /*6720*/  FFMA R13, R41.reuse, R42, R13 ;  /* 0x0000002a290d7223 */ /* 0x040fe2000000000d */
[----:B------:R-:W-:Y:S01]  /*6730*/  LOP3.LUT R42, R64, 0xffff0000, RZ, 0xc0, !PT ;  /* 0xffff0000402a7812 */ /* 0x000fe200078ec0ff */
[----:B------:R-:W-:Y:S01]  /*6740*/  FMUL R19, R38, R19 ;  /* 0x0000001326137220 */ /* 0x000fe20000400000 */
[----:B------:R-:W-:Y:S01]  /*6750*/  FFMA R14, R41, R43, R14 ;  /* 0x0000002b290e7223 */ /* 0x000fe2000000000e */
[----:B------:R-:W-:Y:S01]  /*6760*/  SHF.L.U32 R43, R64, 0x10, RZ ;  /* 0x00000010402b7819 */ /* 0x000fe200000006ff */
[C---:B------:R-:W-:Y:S01]  /*6770*/  FMUL R16, R38.reuse, R20 ;  /* 0x0000001426107220 */ /* 0x040fe20000400000 */
        /* <DEDUP_REMOVED lines=19> */
[----:B------:R1:W-:Y:S01]  /*68b0*/  STSM.16.M88.4 [R97+0x400], R52 ;  /* 0x0004003461007844 */ /* 0x0003e20000000200 */
[C---:B------:R-:W-:Y:S01]  /*68c0*/  FMUL R22, R38.reuse, R26 ;  /* 0x0000001a26167220 */ /* 0x040fe20000400000 */
[----:B------:R-:W-:Y:S01]  /*68d0*/  FMUL R27, R38, R27 ;  /* 0x0000001b261b7220 */ /* 0x000fe20000400000 */
[----:B------:R-:W-:Y:S01]  /*68e0*/  FFMA R20, R41, R43, R20 ;  /* 0x0000002b29147223 */ /* 0x000fe20000000014 */
[----:B------:R-:W-:Y:S01]  /*68f0*/  SHF.L.U32 R43, R73, 0x10, RZ ;  /* 0x00000010492b7819 */ /* 0x000fe200000006ff */
[C---:B------:R-:W-:Y:S01]  /*6900*/  FFMA R21, R41.reuse, R40, R21 ;  /* 0x0000002829157223 */ /* 0x040fe20000000015 */
[C---:B------:R-:W-:Y:S02]  /*6910*/  SHF.L.U32 R40, R72.reuse, 0x10, RZ ;  /* 0x0000001048287819 */ /* 0x040fe400000006ff */
[----:B------:R1:W-:Y:S01]  /*6920*/  STSM.16.M88.4 [R96+0x400], R68 ;  /* 0x0004004460007844 */ /* 0x0003e20000000200 */
[----:B------:R-:W-:Y:S01]  /*6930*/  FFMA R22, R41, R45, R22 ;  /* 0x0000002d29167223 */ /* 0x000fe20000000016 */
[----:B------:R-:W-:Y:S01]  /*6940*/  SHF.L.U32 R45, R75, 0x10, RZ ;  /* 0x000000104b2d7819 */ /* 0x000fe200000006ff */
[C---:B------:R-:W-:Y:S01]  /*6950*/  FFMA R27, R41.reuse, R42, R27 ;  /* 0x0000002a291b7223 */ /* 0x040fe2000000001b */
[----:B------:R-:W-:Y:S01]  /*6960*/  LOP3.LUT R42, R72, 0xffff0000, RZ, 0xc0, !PT ;  /* 0xffff0000482a7812 */ /* 0x000fe200078ec0ff */
[C---:B------:R-:W-:Y:S01]  /*6970*/  FMUL R24, R38.reuse, R28 ;  /* 0x0000001c26187220 */ /* 0x040fe20000400000 */
[C---:B------:R-:W-:Y:S01]  /*6980*/  FMUL R25, R38.reuse, R29 ;  /* 0x0000001d26197220 */ /* 0x040fe20000400000 */
[C---:B------:R-:W-:Y:S01]  /*6990*/  FMUL R26, R38.reuse, R30 ;  /* 0x0000001e261a7220 */ /* 0x040fe20000400000 */
[----:B------:R-:W-:Y:S01]  /*69a0*/  FMUL R31, R38, R31 ;  /* 0x0000001f261f7220 */ /* 0x000fe20000400000 */
[----:B------:R-:W-:Y:S01]  /*69b0*/  FFMA R24, R41, R40, R24 ;  /* 0x0000002829187223 */ /* 0x000fe20000000018 */
[----:B------:R-:W-:Y:S01]  /*69c0*/  LOP3.LUT R40, R73, 0xffff0000, RZ, 0xc0, !PT ;  /* 0xffff000049287812 */ /* 0x000fe200078ec0ff */
[C---:B------:R-:W-:Y:S01]  /*69d0*/  FFMA R25, R41.reuse, R42, R25 ;  /* 0x0000002a29197223 */ /* 0x040fe20000000019 */
[C---:B------:R-:W-:Y:S01]  /*69e0*/  FFMA R26, R41.reuse, R43, R26 ;  /* 0x0000002b291a7223 */ /* 0x040fe2000000001a */
[----:B------:R-:W-:Y:S01]  /*69f0*/  SHF.L.U32 R43, R74, 0x10, RZ ;  /* 0x000000104a2b7819 */ /* 0x000fe200000006ff */
[----:B------:R-:W-:Y:S01]  /*6a00*/  FMUL R28, R38, R32 ;  /* 0x00000020261c7220 */ /* 0x000fe20000400000 */
[----:B------:R-:W-:Y:S01]  /*6a10*/  LOP3.LUT R42, R74, 0xffff0000, RZ, 0xc0, !PT ;  /* 0xffff00004a2a7812 */ /* 0x000fe200078ec0ff */
[----:B------:R-:W-:Y:S01]  /*6a20*/  FFMA R31, R41, R40, R31 ;  /* 0x00000028291f7223 */ /* 0x000fe2000000001f */
[C---:B------:R-:W-:Y:S01]  /*6a30*/  FMUL R29, R38.reuse, R33 ;  /* 0x00000021261d7220 */ /* 0x040fe20000400000 */
[C---:B------:R-:W-:Y:S01]  /*6a40*/  FMUL R30, R38.reuse, R34 ;  /* 0x00000022261e7220 */ /* 0x040fe20000400000 */
[----:B------:R-:W-:Y:S01]  /*6a50*/  LOP3.LUT R40, R75, 0xffff0000, RZ, 0xc0, !PT ;  /* 0xffff00004b287812 */ /* 0x000fe200078ec0ff */
[----:B------:R-:W-:Y:S01]  /*6a60*/  FMUL R35, R38, R35 ;  /* 0x0000002326237220 */ /* 0x000fe20000400000 */
[C---:B------:R-:W-:Y:S01]  /*6a70*/  FFMA R28, R41.reuse, R43, R28 ;  /* 0x0000002b291c7223 */ /* 0x040fe2000000001c */
[C---:B------:R-:W-:Y:S01]  /*6a80*/  FFMA R29, R41.reuse, R42, R29 ;  /* 0x0000002a291d7223 */ /* 0x040fe2000000001d */
[C---:B------:R-:W-:Y:S01]  /*6a90*/  FFMA R30, R41.reuse, R45, R30 ;  /* 0x0000002d291e7223 */ /* 0x040fe2000000001e */
[----:B------:R-:W-:Y:S01]  /*6aa0*/  FFMA R35, R41, R40, R35 ;  /* 0x0000002829237223 */ /* 0x000fe20000000023 */
[----:B------:R-:W-:Y:S02]  /*6ab0*/  F2FP.BF16.F32.PACK_AB R106, R21, R20 ;  /* 0x00000014156a723e */ /* 0x000fe400000010ff */
[----:B------:R-:W-:Y:S02]  /*6ac0*/  F2FP.BF16.F32.PACK_AB R107, R27, R22 ;  /* 0x000000161b6b723e */ /* 0x000fe400000010ff */
[----:B------:R-:W-:Y:S02]  /*6ad0*/  F2FP.BF16.F32.PACK_AB R108, R25, R24 ;  /* 0x00000018196c723e */ /* 0x000fe400000010ff */
[----:B------:R-:W-:Y:S01]  /*6ae0*/  F2FP.BF16.F32.PACK_AB R109, R31, R26 ;  /* 0x0000001a1f6d723e */ /* 0x000fe200000010ff */
[----:B------:R1:W-:Y:S01]  /*6af0*/  STSM.16.M88.4 [R99], R104 ;  /* 0x0000006863007844 */ /* 0x0003e20000000200 */
[----:B------:R-:W-:Y:S02]  /*6b00*/  F2FP.BF16.F32.PACK_AB R110, R29, R28 ;  /* 0x0000001c1d6e723e */ /* 0x000fe400000010ff */
[----:B------:R-:W-:Y:S05]  /*6b10*/  F2FP.BF16.F32.PACK_AB R111, R35, R30 ;  /* 0x0000001e236f723e */ /* 0x000fea00000010ff */
[----:B------:R1:W-:Y:S01]  /*6b20*/  STSM.16.M88.4 [R100], R108 ;  /* 0x0000006c64007844 */ /* 0x0003e20000000200 */
[----:B------:R-:W-:Y:S01]  /*6b30*/  @!PT LDS RZ, [RZ] ;  /* 0x00000000fffff984 */ /* 0x000fe20000000800 */
[----:B------:R-:W-:Y:S01]  /*6b40*/  @!PT LDS RZ, [RZ] ;  /* 0x00000000fffff984 */ /* 0x000fe20000000800 */
[----:B------:R-:W-:Y:S01]  /*6b50*/  @!PT LDS RZ, [RZ] ;  /* 0x00000000fffff984 */ /* 0x000fe20000000800 */
[----:B------:R-:W-:Y:S01]  /*6b60*/  @!PT LDS RZ, [RZ] ;  /* 0x00000000fffff984 */ /* 0x000fe20000000800 */
[----:B------:R2:W-:Y:S07]  /*6b70*/  MEMBAR.ALL.CTA ;  /* 0x0000000000007992 */ /* 0x0005ee0000008000 */
[----:B--2---:R-:W2:Y:S02]  /*6b80*/  FENCE.VIEW.ASYNC.S ;  /* 0x00000000000073c6 */ /* 0x004ea40000000000 */
[----:B--2---:R-:W-:Y:S06]  /*6b90*/  BAR.SYNC.DEFER_BLOCKING 0x1, 0x80 ;  /* 0x0042000000007b1d */ /* 0x004fec0000010000 */
[----:B------:R-:W-:Y:S05]  /*6ba0*/  @P0 BRA `(.L_x_106) ;  /* 0x0000000000280947 */ /* 0x000fea0003800000 */
[----:B------:R-:W2:Y:S01]  /*6bb0*/  LDCU.64 UR6, c[0x0][0x348] ;  /* 0x00006900ff0677ac */ /* 0x000ea20008000a00 */
[----:B------:R-:W-:Y:S01]  /*6bc0*/  UIADD3 UR4, UPT, UPT, UR44, 0x400, URZ ;  /* 0x000004002c047890 */ /* 0x000fe2000fffe0ff */
[----:B------:R-:W-:Y:S05]  /*6bd0*/  UMOV UR51, UR36 ;  /* 0x0000002400337c82 */ /* 0x000fea0008000000 */
[----:B------:R-:W-:Y:S04]  /*6be0*/  MOV R86, UR4 ;  /* 0x0000000400567c02 */ /* 0x000fe80008000f00 */
[----:B------:R-:W-:Y:S01]  /*6bf0*/  R2UR UR48, R86 ;  /* 0x00000000563072ca */ /* 0x000fe200000e0000 */
[----:B--2---:R-:W-:Y:S04]  /*6c00*/  UIADD3 UR4, UP0, UPT, UR6, 0x680, URZ ;  /* 0x0000068006047890 */ /* 0x004fe8000ff1e0ff */
[----:B------:R-:W-:Y:S09]  /*6c10*/  UIADD3.X UR5, UPT, UPT, URZ, UR7, URZ, UP0, !UPT ;  /* 0x00000007ff057290 */ /* 0x000ff200087fe4ff */
[----:B------:R2:W-:Y:S01]  /*6c20*/  UTMASTG.3D [UR48], [UR4] ;  /* 0x00000030040073b5 */ /* 0x0005e20008010000 */
[----:B------:R0:W-:Y:S01]  /*6c30*/  UTMACMDFLUSH ;  /* 0x00000000000079b7 */ /* 0x0001e20000000000 */
[----:B--2---:R-:W-:Y:S04]  /*6c40*/  DEPBAR.LE SB0, 0x1 ;  /* 0x000080400000791a */ /* 0x004fe80000000000 */
.L_x_106:
[----:B------:R-:W-:Y:S05]  /*6c50*/  BSYNC.RECONVERGENT B0 ;  /* 0x0000000000007941 */ /* 0x000fea0003800200 */
.L_x_105:
[----:B------:R-:W-:Y:S01]  /*6c60*/  BAR.SYNC.DEFER_BLOCKING 0x1, 0x80 ;  /* 0x0042000000007b1d */ /* 0x000fe20000010000 */
[----:B------:R-:W-:Y:S01]  /*6c70*/  ISETP.NE.AND P1, PT, R95, RZ, PT ;  /* 0x000000ff5f00720c */ /* 0x000fe20003f25270 */
[----:B------:R-:W-:Y:S01]  /*6c80*/  UISETP.NE.AND UP0, UPT, UR47, URZ, UPT ;  /* 0x000000ff2f00728c */ /* 0x000fe2000bf05270 */
[----:B------:R-:W-:Y:S11]  /*6c90*/  LEA R3, R46, UR44, 0x3 ;  /* 0x0000002c2e037c11 */ /* 0x000ff6000f8e18ff */
[----:B------:R-:W-:Y:S01]  /*6ca0*/  @P1 SHF.L.U32 R4, R91, 0x1f, RZ ;  /* 0x0000001f5b041819 */ /* 0x000fe200000006ff */
[----:B------:R-:W-:Y:S06]  /*6cb0*/  BRA.U !UP0, `(.L_x_107) ;  /* 0x0000000108247547 */ /* 0x000fec000b800000 */
[----:B------:R-:W2:Y:S01]  /*6cc0*/  S2R R0, SR_CgaCtaId ;  /* 0x0000000000007919 */ /* 0x000ea20000008800 */
[----:B------:R-:W-:Y:S01]  /*6cd0*/  IMAD.U32 R2, RZ, RZ, UR46 ;  /* 0x0000002eff027e24 */ /* 0x000fe2000f8e00ff */
[----:B------:R-:W-:Y:S04]  /*6ce0*/  UIADD3 UR4, UPT, UPT, UR46, 0x1, URZ ;  /* 0x000000012e047890 */ /* 0x000fe8000fffe0ff */
[----:B------:R-:W-:Y:S01]  /*6cf0*/  @P1 LEA R2, R2, UR44, 0x3 ;  /* 0x0000002c02021c11 */ /* 0x000fe2000f8e18ff */
[----:B------:R-:W-:Y:S04]  /*6d00*/  UISETP.NE.AND UP0, UPT, UR4, 0x4, UPT ;  /* 0x000000040400788c */ /* 0x000fe8000bf05270 */
[----:B------:R-:W-:Y:S01]  /*6d10*/  @P1 VIADD R5, R2, 0x60 ;  /* 0x0000006002051836 */ /* 0x000fe20000000000 */
[----:B------:R-:W-:Y:S04]  /*6d20*/  USEL UR46, UR4, URZ, UP0 ;  /* 0x000000ff042e7287 */ /* 0x000fe80008000000 */
[----:B--2---:R-:W-:Y:S04]  /*6d30*/  @P1 PRMT R0, R0, 0x654, R5 ;  /* 0x0000065400001816 */ /* 0x004fe80000000005 */
[----:B------:R2:W-:Y:S04]  /*6d40*/  @P1 SYNCS.ARRIVE.TRANS64.RED.A1T0 RZ, [R0+URZ], RZ ;  /* 0x000000ff00ff19a7 */ /* 0x0005e800081004ff */
.L_x_107:
[----:B------:R-:W3:Y:S01]  /*6d50*/  @P1 SYNCS.PHASECHK.TRANS64.TRYWAIT P0, [R3+URZ+0x40], R4 ;  /* 0x00004004030015a7 */ /* 0x000ee200080011ff */
[----:B------:R-:W-:Y:S01]  /*6d60*/  BSSY B1, `(.L_x_108) ;  /* 0x0000017000017945 */ /* 0x000fe20003800000 */
[----:B---3--:R-:W-:Y:S03]  /*6d70*/  @P1 SEL R60, RZ, 0x1, !P0 ;  /* 0x00000001ff3c1807 */ /* 0x008fe60004000000 */
[----:B------:R-:W-:Y:S05]  /*6d80*/  @!P1 BRA `(.L_x_109) ;  /* 0x0000000000509947 */ /* 0x000fea0003800000 */
[----:B------:R-:W-:Y:S01]  /*6d90*/  ISETP.NE.AND P1, PT, R61, RZ, PT ;  /* 0x000000ff3d00720c */ /* 0x000fe20003f25270 */
[----:B------:R-:W-:Y:S01]  /*6da0*/  BSSY B0, `(.L_x_110) ;  /* 0x000000a000007945 */ /* 0x000fe20003800000 */
[----:B------:R-:W-:Y:S11]  /*6db0*/  ISETP.NE.AND P0, PT, R60, RZ, PT ;  /* 0x000000ff3c00720c */ /* 0x000ff60003f05270 */
[----:B------:R-:W-:Y:S04]  /*6dc0*/  @P1 IMAD R4, R46, 0x2000, R47 ;  /* 0x000020002e041824 */ /* 0x000fe800078e022f */
[----:B------:R-:W-:Y:S04]  /*6dd0*/  @P1 VIADD R7, R4, UR44 ;  /* 0x0000002c04071c36 */ /* 0x000fe80008000000 */
[----:B------:R-:W-:Y:S01]  /*6de0*/  @P1 IMAD.IADD R2, R92, 0x1, R7 ;  /* 0x000000015c021824 */ /* 0x000fe200078e0207 */
[----:B------:R-:W-:Y:S01]  /*6df0*/  @P1 IADD3 R5, PT, PT, R62, R7, RZ ;  /* 0x000000073e051210 */ /* 0x000fe20007ffe0ff */
[----:B------:R-:W-:Y:S06]  /*6e00*/  @P0 BRA `(.L_x_111) ;  /* 0x00000000000c0947 */ /* 0x000fec0003800000 */
[----:B--2---:R-:W-:Y:S04]  /*6e10*/  SHF.L.U32 R0, R91, 0x1f, RZ ;  /* 0x0000001f5b007819 */ /* 0x004fe800000006ff */
[----:B------:R-:W2:Y:S02]  /*6e20*/  SYNCS.PHASECHK.TRANS64.TRYWAIT P0, [R3+URZ+0x40], R0 ;  /* 0x00004000030075a7 */ /* 0x000ea400080011ff */
[----:B--2---:R-:W-:Y:S05]  /*6e30*/  @!P0 BRA `(.L_x_112) ;  /* 0x00000030008c8947 */ /* 0x004fea0003800000 */
.L_x_111:
[----:B------:R-:W-:Y:S05]  /*6e40*/  BSYNC B0 ;  /* 0x0000000000007941 */ /* 0x000fea0003800000 */
.L_x_110:
[----:B------:R-:W-:Y:S02]  /*6e50*/  ISETP.NE.AND P0, PT, R61, RZ, PT ;  /* 0x000000ff3d00720c */ /* 0x000fe40003f05270 */
[----:B------:R-:W-:Y:S11]  /*6e60*/  IADD3 R46, PT, PT, R46, 0x1, RZ ;  /* 0x000000012e2e7810 */ /* 0x000ff60007ffe0ff */
[----:B--2---:R-:W-:Y:S01]  /*6e70*/  @P0 IMAD.IADD R0, R92, 0x1, R5 ;  /* 0x000000015c000824 */ /* 0x004fe200078e0205 */
[----:B------:R-:W-:Y:S05]  /*6e80*/  @P0 WARPSYNC.ALL ;  /* 0x0000000000000948 */ /* 0x000fea0003800000 */
[----:B------:R3:W4:Y:S04]  /*6e90*/  @P0 LDSM.16.M88.4 R48, [R4+UR44+0x400] ;  /* 0x0004002c0430083b */ /* 0x0007280008000200 */
[----:B------:R3:W2:Y:S04]  /*6ea0*/  @P0 LDSM.16.M88.4 R56, [R2+0x400] ;  /* 0x000400000238083b */ /* 0x0006a80000000200 */
[----:B------:R3:W1:Y:S04]  /*6eb0*/  @P0 LDSM.16.M88.4 R64, [R5+0x400] ;  /* 0x000400000540083b */ /* 0x0006680000000200 */
[----:B------:R3:W1:Y:S02]  /*6ec0*/  @P0 LDSM.16.M88.4 R72, [R0+0x400] ;  /* 0x000400000048083b */ /* 0x0006640000000200 */
.L_x_109:
[----:B------:R-:W-:Y:S05]  /*6ed0*/  BSYNC B1 ;  /* 0x0000000000017941 */ /* 0x000fea0003800000 */
.L_x_108:
[----:B------:R-:W-:Y:S05]  /*6ee0*/  VIADD R3, R39, 0x40 ;  /* 0x0000004027037836 */ /* 0x000fea0000000000 */
[----:B------:R-:W-:Y:S04]  /*6ef0*/  SHF.R.U32.HI R3, RZ, 0x15, R3 ;  /* 0x00000015ff037819 */ /* 0x000fe80000011603 */
[----:B------:R-:W-:Y:S11]  /*6f00*/  LOP3.LUT P0, RZ, R3, 0x3, R82, 0x48, !PT ;  /* 0x0000000303ff7812 */ /* 0x000ff60007804852 */
[----:B------:R-:W-:Y:S02]  /*6f10*/  @!UPT UIADD3 URZ, UPT, UPT, URZ, URZ, URZ ;  /* 0x000000fffffff290 */ /* 0x000fe4000fffe0ff */
[----:B------:R-:W-:Y:S05]  /*6f20*/  @!P0 BRA `(.L_x_113) ;  /* 0x0000000000408947 */ /* 0x000fea0003800000 */
[----:B------:R-:W5:Y:S01]  /*6f30*/  LDCU.64 UR8, c[0x4][0x70] ;  /* 0x01000e00ff0877ac */ /* 0x000f620008000a00 */
[----:B------:R-:W-:Y:S01]  /*6f40*/  MOV R3, 0x0 ;  /* 0x0000000000037802 */ /* 0x000fe20000000f00 */
[----:B------:R-:W-:Y:S02]  /*6f50*/  HFMA2 R12, -RZ, RZ, 0, 5.9604644775390625e-08 ;  /* 0x00000001ff0c7431 */ /* 0x000fe400000001ff */
[----:B------:R-:W-:Y:S02]  /*6f60*/  IMAD.MOV.U32 R8, RZ, RZ, 0x192 ;  /* 0x00000192ff087424 */ /* 0x000fe400078e00ff */
[----:B------:R-:W-:Y:S01]  /*6f70*/  IMAD.MOV.U32 R13, RZ, RZ, RZ ;  /* 0x000000ffff0d7224 */ /* 0x000fe200078e00ff */
[----:B------:R-:W2:Y:S01]  /*6f80*/  LDCU.64 UR6, c[0x4][0x78] ;  /* 0x01000f00ff0677ac */ /* 0x000ea20008000a00 */
[----:B---3--:R-:W3:Y:S01]  /*6f90*/  LDC.64 R2, c[0x4][R3] ;  /* 0x0100000003027b82 */ /* 0x008ee20000000a00 */
[----:B------:R-:W4:Y:S01]  /*6fa0*/  LDCU.64 UR4, c[0x4][0x10] ;  /* 0x01000200ff0477ac */ /* 0x000f220008000a00 */
[----:B-----5:R-:W-:Y:S01]  /*6fb0*/  MOV R5, UR9 ;  /* 0x0000000900057c02 */ /* 0x020fe20008000f00 */
[----:B------:R-:W-:Y:S01]  /*6fc0*/  IMAD.U32 R4, RZ, RZ, UR8 ;  /* 0x00000008ff047e24 */ /* 0x000fe2000f8e00ff */
[----:B--2---:R-:W-:Y:S01]  /*6fd0*/  MOV R7, UR7 ;  /* 0x0000000700077c02 */ /* 0x004fe20008000f00 */
[----:B------:R-:W-:Y:S01]  /*6fe0*/  IMAD.U32 R6, RZ, RZ, UR6 ;  /* 0x00000006ff067e24 */ /* 0x000fe2000f8e00ff */
[----:B----4-:R-:W-:Y:S01]  /*6ff0*/  MOV R11, UR5 ;  /* 0x00000005000b7c02 */ /* 0x010fe20008000f00 */
[----:B------:R-:W-:Y:S02]  /*7000*/  IMAD.U32 R10, RZ, RZ, UR4 ;  /* 0x00000004ff0a7e24 */ /* 0x000fe4000f8e00ff */
[----:B------:R-:W-:Y:S07]  /*7010*/  LEPC R20, `(.L_x_113) ;  /* 0x000000001014794e */ /* 0x000fee0000000000 */
[----:B-1-3--:R-:W-:Y:S05]  /*7020*/  CALL.ABS.NOINC R2 ;  /* 0x0000000002007343 */ /* 0x00afea0003c00000 */
.L_x_113:
[C---:B----4-:R-:W-:Y:S01]  /*7030*/  SHF.L.U32 R40, R48.reuse, 0x10, RZ ;  /* 0x0000001030287819 */ /* 0x050fe200000006ff */
[----:B------:R-:W-:Y:S05]  /*7040*/  WARPSYNC.ALL ;  /* 0x0000000000007948 */ /* 0x000fea0003800000 */
[----:B------:R-:W-:Y:S01]  /*7050*/  R2UR UR4, R39 ;  /* 0x00000000270472ca */ /* 0x000fe200000e0000 */
[----:B------:R-:W4:Y:S01]  /*7060*/  S2R R101, SR_CgaCtaId ;  /* 0x0000000000657919 */ /* 0x000f220000008800 */
[----:B------:R-:W-:Y:S01]  /*7070*/  LOP3.LUT R43, R48, 0xffff0000, RZ, 0xc0, !PT ;  /* 0xffff0000302b7812 */ /* 0x000fe200078ec0ff */
[----:B------:R-:W-:Y:S01]  /*7080*/  BSSY.RECONVERGENT B0, `(.L_x_114) ;  /* 0x000008e000007945 */ /* 0x000fe20003800200 */
[----:B------:R-:W-:Y:S02]  /*7090*/  LOP3.LUT R42, R49, 0xffff0000, RZ, 0xc0, !PT ;  /* 0xffff0000312a7812 */ /* 0x000fe400078ec0ff */
[----:B------:R-:W-:Y:S02]  /*70a0*/  LOP3.LUT R44, R50, 0xffff0000, RZ, 0xc0, !PT ;  /* 0xffff0000322c7812 */ /* 0x000fe400078ec0ff */
[----:B--2---:R-:W-:Y:S02]  /*70b0*/  SHF.L.U32 R45, R59, 0x10, RZ ;  /* 0x000000103b2d7819 */ /* 0x004fe400000006ff */
[----:B------:R-:W-:Y:S02]  /*70c0*/  ISETP.NE.AND P6, PT, R95, RZ, PT ;  /* 0x000000ff5f00720c */ /* 0x000fe40003fc5270 */
[----:B------:R-:W-:Y:S01]  /*70d0*/  ISETP.NE.AND P0, PT, R94, RZ, PT ;  /* 0x000000ff5e00720c */ /* 0x000fe20003f05270 */
[----:B---3--:R-:W2:Y:S01]  /*70e0*/  LDTM.16dp256bit.x8 R4, tmem[UR4+0x40] ;  /* 0x00004004000479ee */ /* 0x008ea200081a0000 */
[----:B------:R-:W-:Y:S09]  /*70f0*/  MOV R63, UR46 ;  /* 0x0000002e003f7c02 */ /* 0x000ff20008000f00 */
[----:B------:R-:W-:Y:S02]  /*7100*/  @P6 LEA R63, R63, UR44, 0x3 ;  /* 0x0000002c3f3f6c11 */ /* 0x000fe4000f8e18ff */
[----:B-1----:R-:W-:Y:S02]  /*7110*/  @P6 SHF.L.U32 R108, R91, 0x1f, RZ ;  /* 0x0000001f5b6c6819 */ /* 0x002fe400000006ff */
[----:B------:R-:W-:Y:S02]  /*7120*/  @P6 IADD3 R102, PT, PT, R63, 0x60, RZ ;  /* 0x000000603f666810 */ /* 0x000fe40007ffe0ff */
[----:B------:R-:W-:Y:S02]  /*7130*/  LEA R63, R46, UR44, 0x3 ;  /* 0x0000002c2e3f7c11 */ /* 0x000fe4000f8e18ff */
[----:B----4-:R-:W-:Y:S01]  /*7140*/  @P6 PRMT R102, R101, 0x654, R102 ;  /* 0x0000065465666816 */ /* 0x010fe20000000066 */
[C---:B--2---:R-:W-:Y:S01]  /*7150*/  FMUL R0, R38.reuse, R4 ;  /* 0x0000000426007220 */ /* 0x044fe20000400000 */
[C---:B------:R-:W-:Y:S01]  /*7160*/  FMUL R2, R38.reuse, R5 ;  /* 0x0000000526027220 */ /* 0x040fe20000400000 */
[C---:B------:R-:W-:Y:S01]  /*7170*/  FMUL R3, R38.reuse, R6 ;  /* 0x0000000626037220 */ /* 0x040fe20000400000 */
[C---:B------:R-:W-:Y:S01]  /*7180*/  FMUL R7, R38.reuse, R7 ;  /* 0x0000000726077220 */ /* 0x040fe20000400000 */
[----:B------:R-:W-:Y:S01]  /*7190*/  FFMA R0, R41, R40, R0 ;  /* 0x0000002829007223 */ /* 0x000fe20000000000 */
[----:B------:R-:W-:Y:S01]  /*71a0*/  SHF.L.U32 R40, R49, 0x10, RZ ;  /* 0x0000001031287819 */ /* 0x000fe200000006ff */
[----:B------:R-:W-:Y:S01]  /*71b0*/  FFMA R2, R41, R43, R2 ;  /* 0x0000002b29027223 */ /* 0x000fe20000000002 */
[----:B------:R-:W-:Y:S01]  /*71c0*/  SHF.L.U32 R43, R51, 0x10, RZ ;  /* 0x00000010332b7819 */ /* 0x000fe200000006ff */
[C---:B------:R-:W-:Y:S01]  /*71d0*/  FMUL R4, R38.reuse, R8 ;  /* 0x0000000826047220 */ /* 0x040fe20000400000 */
[----:B------:R-:W-:Y:S01]  /*71e0*/  FMUL R5, R38, R9 ;  /* 0x0000000926057220 */ /* 0x000fe20000400000 */
[C---:B------:R-:W-:Y:S01]  /*71f0*/  FFMA R3, R41.reuse, R40, R3 ;  /* 0x0000002829037223 */ /* 0x040fe20000000003 */
[----:B------:R-:W-:Y:S01]  /*7200*/  SHF.L.U32 R40, R50, 0x10, RZ ;  /* 0x0000001032287819 */ /* 0x000fe200000006ff */
[----:B------:R-:W-:Y:S01]  /*7210*/  FFMA R7, R41, R42, R7 ;  /* 0x0000002a29077223 */ /* 0x000fe20000000007 */
[----:B------:R-:W-:Y:S01]  /*7220*/  LOP3.LUT R42, R51, 0xffff0000, RZ, 0xc0, !PT ;  /* 0xffff0000332a7812 */ /* 0x000fe200078ec0ff */
[----:B------:R-:W-:Y:S01]  /*7230*/  FMUL R6, R38, R10 ;  /* 0x0000000a26067220 */ /* 0x000fe20000400000 */
[----:B------:R-:W-:Y:S01]  /*7240*/  F2FP.BF16.F32.PACK_AB R52, R2, R0 ;  /* 0x000000000234723e */ /* 0x000fe200000010ff */
        /* <DEDUP_REMOVED lines=18> */
[C---:B------:R-:W-:Y:S01]  /*7370*/  LOP3.LUT R42, R58.reuse, 0xffff0000, RZ, 0xc0, !PT ;  /* 0xffff00003a2a7812 */ /* 0x040fe200078ec0ff */
[----:B------:R-:W-:Y:S01]  /*7380*/  FFMA R10, R41, R43, R10 ;  /* 0x0000002b290a7223 */ /* 0x000fe2000000000a */
[----:B------:R-:W-:Y:S01]  /*7390*/  SHF.L.U32 R43, R58, 0x10, RZ ;  /* 0x000000103a2b7819 */ /* 0x000fe200000006ff */
[C---:B------:R-:W-:Y:S01]  /*73a0*/  FMUL R15, R38.reuse, R15 ;  /* 0x0000000f260f7220 */ /* 0x040fe20000400000 */
[----:B------:R-:W-:Y:S01]  /*73b0*/  F2FP.BF16.F32.PACK_AB R68, R9, R8 ;  /* 0x000000080944723e */ /* 0x000fe200000010ff */
[C---:B------:R-:W-:Y:S01]  /*73c0*/  FMUL R12, R38.reuse, R16 ;  /* 0x00000010260c7220 */ /* 0x040fe20000400000 */
[----:B------:R-:W-:Y:S01]  /*73d0*/  FMUL R13, R38, R17 ;  /* 0x00000011260d7220 */ /* 0x000fe20000400000 */
[----:B------:R-:W-:Y:S01]  /*73e0*/  FFMA R15, R41, R40, R15 ;  /* 0x00000028290f7223 */ /* 0x000fe2000000000f */
[----:B------:R-:W-:Y:S01]  /*73f0*/  LOP3.LUT R40, R59, 0xffff0000, RZ, 0xc0, !PT ;  /* 0xffff00003b287812 */ /* 0x000fe200078ec0ff */
[----:B------:R-:W-:Y:S01]  /*7400*/  FFMA R12, R41, R43, R12 ;  /* 0x0000002b290c7223 */ /* 0x000fe2000000000c */
[----:B------:R-:W-:Y:S01]  /*7410*/  SHF.L.U32 R43, R64, 0x10, RZ ;  /* 0x00000010402b7819 */ /* 0x000fe200000006ff */
[----:B------:R-:W-:Y:S01]  /*7420*/  FMUL R14, R38, R18 ;  /* 0x00000012260e7220 */ /* 0x000fe20000400000 */
[----:B------:R-:W-:Y:S01]  /*7430*/  F2FP.BF16.F32.PACK_AB R69, R15, R10 ;  /* 0x0000000a0f45723e */ /* 0x000fe200000010ff */
[----:B------:R-:W-:Y:S01]  /*7440*/  FFMA R13, R41, R42, R13 ;  /* 0x0000002a290d7223 */ /* 0x000fe2000000000d */
[----:B------:R-:W-:Y:S01]  /*7450*/  LOP3.LUT R42, R64, 0xffff0000, RZ, 0xc0, !PT ;  /* 0xffff0000402a7812 */ /* 0x000fe200078ec0ff */
[C---:B------:R-:W-:Y:S01]  /*7460*/  FMUL R19, R38.reuse, R19 ;  /* 0x0000001326137220 */ /* 0x040fe20000400000 */
[C---:B------:R-:W-:Y:S01]  /*7470*/  FMUL R16, R38.reuse, R20 ;  /* 0x0000001426107220 */ /* 0x040fe20000400000 */
[C---:B------:R-:W-:Y:S01]  /*7480*/  FMUL R17, R38.reuse, R21 ;  /* 0x0000001526117220 */ /* 0x040fe20000400000 */
[----:B------:R-:W-:Y:S01]  /*7490*/  F2FP.BF16.F32.PACK_AB R70, R13, R12 ;  /* 0x0000000c0d46723e */ /* 0x000fe200000010ff */
[----:B------:R-:W-:Y:S01]  /*74a0*/  FFMA R14, R41, R45, R14 ;  /* 0x0000002d290e7223 */ /* 0x000fe2000000000e */
[----:B------:R-:W-:Y:S01]  /*74b0*/  SHF.L.U32 R45, R65, 0x10, RZ ;  /* 0x00000010412d7819 */ /* 0x000fe200000006ff */
[----:B------:R1:W-:Y:S01]  /*74c0*/  STSM.16.M88.4 [R97+0x2400], R52 ;  /* 0x0024003461007844 */ /* 0x0003e20000000200 */
[----:B------:R-:W-:Y:S01]  /*74d0*/  FFMA R19, R41, R40, R19 ;  /* 0x0000002829137223 */ /* 0x000fe20000000013 */
[----:B------:R-:W-:Y:S01]  /*74e0*/  LOP3.LUT R40, R65, 0xffff0000, RZ, 0xc0, !PT ;  /* 0xffff000041287812 */ /* 0x000fe200078ec0ff */
[----:B------:R-:W-:Y:S01]  /*74f0*/  FFMA R16, R41, R43, R16 ;  /* 0x0000002b29107223 */ /* 0x000fe20000000010 */
[----:B------:R-:W-:Y:S01]  /*7500*/  SHF.L.U32 R43, R67, 0x10, RZ ;  /* 0x00000010432b7819 */ /* 0x000fe200000006ff */
[----:B------:R-:W-:Y:S01]  /*7510*/  FMUL R18, R38, R22 ;  /* 0x0000001626127220 */ /* 0x000fe20000400000 */
[----:B------:R-:W-:Y:S01]  /*7520*/  F2FP.BF16.F32.PACK_AB R71, R19, R14 ;  /* 0x0000000e1347723e */ /* 0x000fe200000010ff */
[C---:B------:R-:W-:Y:S01]  /*7530*/  FFMA R17, R41.reuse, R42, R17 ;  /* 0x0000002a29117223 */ /* 0x040fe20000000011 */
[----:B------:R-:W-:Y:S01]  /*7540*/  SHF.L.U32 R42, R66, 0x10, RZ ;  /* 0x00000010422a7819 */ /* 0x000fe200000006ff */
[C---:B------:R-:W-:Y:S01]  /*7550*/  FMUL R23, R38.reuse, R23 ;  /* 0x0000001726177220 */ /* 0x040fe20000400000 */
[----:B------:R-:W-:Y:S01]  /*7560*/  FMUL R20, R38, R24 ;  /* 0x0000001826147220 */ /* 0x000fe20000400000 */
[----:B------:R-:W-:Y:S01]  /*7570*/  FFMA R18, R41, R45, R18 ;  /* 0x0000002d29127223 */ /* 0x000fe20000000012 */
[----:B------:R-:W-:Y:S01]  /*7580*/  SHF.L.U32 R45, R75, 0x10, RZ ;  /* 0x000000104b2d7819 */ /* 0x000fe200000006ff */
[C---:B------:R-:W-:Y:S01]  /*7590*/  FFMA R23, R41.reuse, R40, R23 ;  /* 0x0000002829177223 */ /* 0x040fe20000000017 */
[----:B------:R-:W-:Y:S01]  /*75a0*/  LOP3.LUT R40, R66, 0xffff0000, RZ, 0xc0, !PT ;  /* 0xffff000042287812 */ /* 0x000fe200078ec0ff */
[----:B------:R-:W-:Y:S01]  /*75b0*/  FFMA R20, R41, R42, R20 ;  /* 0x0000002a29147223 */ /* 0x000fe20000000014 */
[----:B------:R-:W-:Y:S01]  /*75c0*/  LOP3.LUT R42, R67, 0xffff0000, RZ, 0xc0, !PT ;  /* 0xffff0000432a7812 */ /* 0x000fe200078ec0ff */
[C---:B------:R-:W-:Y:S01]  /*75d0*/  FMUL R21, R38.reuse, R25 ;  /* 0x0000001926157220 */ /* 0x040fe20000400000 */
[C---:B------:R-:W-:Y:S01]  /*75e0*/  FMUL R22, R38.reuse, R26 ;  /* 0x0000001a26167220 */ /* 0x040fe20000400000 */
[C---:B------:R-:W-:Y:S01]  /*75f0*/  FMUL R27, R38.reuse, R27 ;  /* 0x0000001b261b7220 */ /* 0x040fe20000400000 */
[----:B------:R-:W-:Y:S01]  /*7600*/  FMUL R24, R38, R28 ;  /* 0x0000001c26187220 */ /* 0x000fe20000400000 */
[C---:B------:R-:W-:Y:S01]  /*7610*/  FFMA R21, R41.reuse, R40, R21 ;  /* 0x0000002829157223 */ /* 0x040fe20000000015 */
[C---:B------:R-:W-:Y:S01]  /*7620*/  SHF.L.U32 R40, R72.reuse, 0x10, RZ ;  /* 0x0000001048287819 */ /* 0x040fe200000006ff */
[----:B------:R-:W-:Y:S01]  /*7630*/  FFMA R22, R41, R43, R22 ;  /* 0x0000002b29167223 */ /* 0x000fe20000000016 */
[----:B------:R-:W-:Y:S01]  /*7640*/  SHF.L.U32 R43, R73, 0x10, RZ ;  /* 0x00000010492b7819 */ /* 0x000fe200000006ff */
[----:B------:R2:W-:Y:S01]  /*7650*/  STSM.16.M88.4 [R96+0x2400], R68 ;  /* 0x0024004460007844 */ /* 0x0005e20000000200 */
[C---:B------:R-:W-:Y:S01]  /*7660*/  FFMA R27, R41.reuse, R42, R27 ;  /* 0x0000002a291b7223 */ /* 0x040fe2000000001b */
[----:B------:R-:W-:Y:S01]  /*7670*/  LOP3.LUT R42, R72, 0xffff0000, RZ, 0xc0, !PT ;  /* 0xffff0000482a7812 */ /* 0x000fe200078ec0ff */
[C---:B------:R-:W-:Y:S01]  /*7680*/  FMUL R25, R38.reuse, R29 ;  /* 0x0000001d26197220 */ /* 0x040fe20000400000 */
[C---:B------:R-:W-:Y:S01]  /*7690*/  FMUL R26, R38.reuse, R30 ;  /* 0x0000001e261a7220 */ /* 0x040fe20000400000 */
[----:B------:R-:W-:Y:S01]  /*76a0*/  FFMA R24, R41, R40, R24 ;  /* 0x0000002829187223 */ /* 0x000fe20000000018 */
[----:B------:R-:W-:Y:S01]  /*76b0*/  LOP3.LUT R40, R73, 0xffff0000, RZ, 0xc0, !PT ;  /* 0xffff000049287812 */ /* 0x000fe200078ec0ff */
[C---:B------:R-:W-:Y:S01]  /*76c0*/  FFMA R25, R41.reuse, R42, R25 ;  /* 0x0000002a29197223 */ /* 0x040fe20000000019 */
[C---:B------:R-:W-:Y:S01]  /*76d0*/  FFMA R26, R41.reuse, R43, R26 ;  /* 0x0000002b291a7223 */ /* 0x040fe2000000001a */
[----:B------:R-:W-:Y:S01]  /*76e0*/  FMUL R31, R38, R31 ;  /* 0x0000001f261f7220 */ /* 0x000fe20000400000 */
[----:B------:R-:W-:Y:S01]  /*76f0*/  SHF.L.U32 R43, R74, 0x10, RZ ;  /* 0x000000104a2b7819 */ /* 0x000fe200000006ff */
[----:B------:R-:W-:Y:S01]  /*7700*/  FMUL R28, R38, R32 ;  /* 0x00000020261c7220 */ /* 0x000fe20000400000 */
[----:B------:R-:W-:Y:S01]  /*7710*/  LOP3.LUT R42, R74, 0xffff0000, RZ, 0xc0, !PT ;  /* 0xffff00004a2a7812 */ /* 0x000fe200078ec0ff */
[C---:B------:R-:W-:Y:S01]  /*7720*/  FMUL R29, R38.reuse, R33 ;  /* 0x00000021261d7220 */ /* 0x040fe20000400000 */
[C---:B------:R-:W-:Y:S01]  /*7730*/  FMUL R30, R38.reuse, R34 ;  /* 0x00000022261e7220 */ /* 0x040fe20000400000 */
[C---:B------:R-:W-:Y:S01]  /*7740*/  FFMA R31, R41.reuse, R40, R31 ;  /* 0x00000028291f7223 */ /* 0x040fe2000000001f */
[----:B------:R-:W-:Y:S01]  /*7750*/  FMUL R35, R38, R35 ;  /* 0x0000002326237220 */ /* 0x000fe20000400000 */
[C---:B------:R-:W-:Y:S01]  /*7760*/  FFMA R28, R41.reuse, R43, R28 ;  /* 0x0000002b291c7223 */ /* 0x040fe2000000001c */
[C---:B------:R-:W-:Y:S01]  /*7770*/  FFMA R29, R41.reuse, R42, R29 ;  /* 0x0000002a291d7223 */ /* 0x040fe2000000001d */
[C---:B------:R-:W-:Y:S01]  /*7780*/  FFMA R30, R41.reuse, R45, R30 ;  /* 0x0000002d291e7223 */ /* 0x040fe2000000001e */
[----:B------:R-:W-:Y:S01]  /*7790*/  FFMA R35, R41, R44, R35 ;  /* 0x0000002c29237223 */ /* 0x000fe20000000023 */
[----:B-1----:R-:W-:Y:S02]  /*77a0*/  F2FP.BF16.F32.PACK_AB R52, R17, R16 ;  /* 0x000000101134723e */ /* 0x002fe400000010ff */
[----:B------:R-:W-:Y:S02]  /*77b0*/  F2FP.BF16.F32.PACK_AB R53, R23, R18 ;  /* 0x000000121735723e */ /* 0x000fe400000010ff */
[----:B------:R-:W-:Y:S02]  /*77c0*/  F2FP.BF16.F32.PACK_AB R54, R21, R20 ;  /* 0x000000141536723e */ /* 0x000fe400000010ff */
[----:B------:R-:W-:Y:S02]  /*77d0*/  F2FP.BF16.F32.PACK_AB R55, R27, R22 ;  /* 0x000000161b37723e */ /* 0x000fe400000010ff */
[----:B------:R-:W-:Y:S02]  /*77e0*/  F2FP.BF16.F32.PACK_AB R104, R25, R24 ;  /* 0x000000181968723e */ /* 0x000fe400000010ff */
[----:B------:R-:W-:Y:S01]  /*77f0*/  F2FP.BF16.F32.PACK_AB R105, R31, R26 ;  /* 0x0000001a1f69723e */ /* 0x000fe200000010ff */
[----:B------:R2:W-:Y:S01]  /*7800*/  STSM.16.M88.4 [R99+0x2000], R52 ;  /* 0x0020003463007844 */ /* 0x0005e20000000200 */
[----:B------:R-:W-:Y:S02]  /*7810*/  F2FP.BF16.F32.PACK_AB R106, R29, R28 ;  /* 0x0000001c1d6a723e */ /* 0x000fe400000010ff */
[----:B------:R-:W-:Y:S05]  /*7820*/  F2FP.BF16.F32.PACK_AB R107, R35, R30 ;  /* 0x0000001e236b723e */ /* 0x000fea00000010ff */
[----:B------:R2:W-:Y:S01]  /*7830*/  STSM.16.M88.4 [R100+0x2000], R104 ;  /* 0x0020006864007844 */ /* 0x0005e20000000200 */
[----:B------:R-:W-:Y:S01]  /*7840*/  @!PT LDS RZ, [RZ] ;  /* 0x00000000fffff984 */ /* 0x000fe20000000800 */
[----:B------:R-:W-:Y:S01]  /*7850*/  @!PT LDS RZ, [RZ] ;  /* 0x00000000fffff984 */ /* 0x000fe20000000800 */
[----:B------:R-:W-:Y:S01]  /*7860*/  @!PT LDS RZ, [RZ] ;  /* 0x00000000fffff984 */ /* 0x000fe20000000800 */
[----:B------:R-:W-:Y:S01]  /*7870*/  @!PT LDS RZ, [RZ] ;  /* 0x00000000fffff984 */ /* 0x000fe20000000800 */
[----:B------:R1:W-:Y:S07]  /*7880*/  MEMBAR.ALL.CTA ;  /* 0x0000000000007992 */ /* 0x0003ee0000008000 */
[----:B-1----:R-:W1:Y:S02]  /*7890*/  FENCE.VIEW.ASYNC.S ;  /* 0x00000000000073c6 */ /* 0x002e640000000000 */
[----:B-1----:R-:W-:Y:S06]  /*78a0*/  BAR.SYNC.DEFER_BLOCKING 0x1, 0x80 ;  /* 0x0042000000007b1d */ /* 0x002fec0000010000 */
[----:B------:R-:W-:Y:S05]  /*78b0*/  @P0 BRA `(.L_x_115) ;  /* 0x0000000000280947 */ /* 0x000fea0003800000 */
[----:B------:R-:W1:Y:S01]  /*78c0*/  LDCU.64 UR6, c[0x0][0x348] ;  /* 0x00006900ff0677ac */ /* 0x000e620008000a00 */
[----:B------:R-:W-:Y:S02]  /*78d0*/  UIADD3 UR9, UPT, UPT, UR49, 0x40, URZ ;  /* 0x0000004031097890 */ /* 0x000fe4000fffe0ff */
[----:B------:R-:W-:Y:S01]  /*78e0*/  UIADD3 UR8, UPT, UPT, UR44, 0x2400, URZ ;  /* 0x000024002c087890 */ /* 0x000fe2000fffe0ff */
[----:B------:R-:W-:Y:S01]  /*78f0*/  UMOV UR10, UR50 ;  /* 0x00000032000a7c82 */ /* 0x000fe20008000000 */
[----:B------:R-:W-:Y:S01]  /*7900*/  UMOV UR11, UR36 ;  /* 0x00000024000b7c82 */ /* 0x000fe20008000000 */
[----:B-1----:R-:W-:Y:S04]  /*7910*/  UIADD3 UR4, UP0, UPT, UR6, 0x680, URZ ;  /* 0x0000068006047890 */ /* 0x002fe8000ff1e0ff */
[----:B------:R-:W-:Y:S09]  /*7920*/  UIADD3.X UR5, UPT, UPT, URZ, UR7, URZ, UP0, !UPT ;  /* 0x00000007ff057290 */ /* 0x000ff200087fe4ff */
[----:B------:R1:W-:Y:S01]  /*7930*/  UTMASTG.3D [UR8], [UR4] ;  /* 0x00000008040073b5 */ /* 0x0003e20008010000 */
[----:B------:R0:W-:Y:S01]  /*7940*/  UTMACMDFLUSH ;  /* 0x00000000000079b7 */ /* 0x0001e20000000000 */
[----:B-1----:R-:W-:Y:S04]  /*7950*/  DEPBAR.LE SB0, 0x1 ;  /* 0x000080400000791a */ /* 0x002fe80000000000 */
.L_x_115:
[----:B------:R-:W-:Y:S05]  /*7960*/  BSYNC.RECONVERGENT B0 ;  /* 0x0000000000007941 */ /* 0x000fea0003800200 */
.L_x_114:
[----:B------:R-:W-:Y:S01]  /*7970*/  BAR.SYNC.DEFER_BLOCKING 0x1, 0x80 ;  /* 0x0042000000007b1d */ /* 0x000fe20000010000 */
[----:B------:R-:W-:Y:S04]  /*7980*/  UIADD3 UR4, UPT, UPT, UR46, 0x1, URZ ;  /* 0x000000012e047890 */ /* 0x000fe8000fffe0ff */
[----:B------:R-:W-:Y:S04]  /*7990*/  UISETP.NE.AND UP0, UPT, UR4, 0x4, UPT ;  /* 0x000000040400788c */ /* 0x000fe8000bf05270 */
[----:B------:R-:W-:Y:S01]  /*79a0*/  USEL UR45, UR4, URZ, UP0 ;  /* 0x000000ff042d7287 */ /* 0x000fe20008000000 */
[----:B------:R1:W-:Y:S01]  /*79b0*/  @P6 SYNCS.ARRIVE.TRANS64.RED.A1T0 RZ, [R102+URZ], RZ ;  /* 0x000000ff66ff69a7 */ /* 0x0003e200081004ff */
[----:B------:R-:W-:Y:S01]  /*79c0*/  BSSY B1, `(.L_x_116) ;  /* 0x0000018000017945 */ /* 0x000fe20003800000 */
[----:B------:R-:W3:Y:S02]  /*79d0*/  @P6 SYNCS.PHASECHK.TRANS64.TRYWAIT P0, [R63+URZ+0x40], R108 ;  /* 0x0000406c3f0065a7 */ /* 0x000ee400080011ff */
[----:B---3--:R-:W-:Y:S01]  /*79e0*/  @P6 SEL R60, RZ, 0x1, !P0 ;  /* 0x00000001ff3c6807 */ /* 0x008fe20004000000 */
[----:B-1----:R-:W-:Y:S06]  /*79f0*/  @!P6 BRA `(.L_x_117) ;  /* 0x000000000050e947 */ /* 0x002fec0003800000 */
        /* <DEDUP_REMOVED lines=8> */
[----:B------:R-:W-:Y:S04]  /*7a80*/  SHF.L.U32 R4, R91, 0x1f, RZ ;  /* 0x0000001f5b047819 */ /* 0x000fe800000006ff */
[----:B------:R-:W1:Y:S02]  /*7a90*/  SYNCS.PHASECHK.TRANS64.TRYWAIT P0, [R63+URZ+0x40], R4 ;  /* 0x000040043f0075a7 */ /* 0x000e6400080011ff */
[----:B-1----:R-:W-:Y:S05]  /*7aa0*/  @!P0 BRA `(.L_x_120) ;  /* 0x0000002400848947 */ /* 0x002fea0003800000 */
.L_x_119:
[----:B------:R-:W-:Y:S05]  /*7ab0*/  BSYNC B0 ;  /* 0x0000000000007941 */ /* 0x000fea0003800000 */
.L_x_118:
[----:B------:R-:W-:Y:S02]  /*7ac0*/  ISETP.NE.AND P0, PT, R61, RZ, PT ;  /* 0x000000ff3d00720c */ /* 0x000fe40003f05270 */
[----:B------:R-:W-:Y:S11]  /*7ad0*/  IADD3 R46, PT, PT, R46, 0x1, RZ ;  /* 0x000000012e2e7810 */ /* 0x000ff60007ffe0ff */
[----:B-1----:R-:W-:Y:S01]  /*7ae0*/  @P0 IMAD.IADD R4, R92, 0x1, R3 ;  /* 0x000000015c040824 */ /* 0x002fe200078e0203 */
[----:B------:R-:W-:Y:S05]  /*7af0*/  @P0 WARPSYNC.ALL ;  /* 0x0000000000000948 */ /* 0x000fea0003800000 */
[----:B------:R1:W3:Y:S04]  /*7b00*/  @P0 LDSM.16.M88.4 R48, [R2+UR44+0x400] ;  /* 0x0004002c0230083b */ /* 0x0002e80008000200 */
[----:B------:R1:W4:Y:S04]  /*7b10*/  @P0 LDSM.16.M88.4 R56, [R0+0x400] ;  /* 0x000400000038083b */ /* 0x0003280000000200 */
[----:B------:R1:W1:Y:S04]  /*7b20*/  @P0 LDSM.16.M88.4 R64, [R3+0x400] ;  /* 0x000400000340083b */ /* 0x0002680000000200 */
[----:B------:R1:W1:Y:S02]  /*7b30*/  @P0 LDSM.16.M88.4 R72, [R4+0x400] ;  /* 0x000400000448083b */ /* 0x0002640000000200 */
.L_x_117:
[----:B------:R-:W-:Y:S05]  /*7b40*/  BSYNC B1 ;  /* 0x0000000000017941 */ /* 0x000fea0003800000 */
.L_x_116:
[----:B-1----:R-:W-:Y:S05]  /*7b50*/  VIADD R3, R39, 0x80 ;  /* 0x0000008027037836 */ /* 0x002fea0000000000 */
[----:B------:R-:W-:Y:S04]  /*7b60*/  SHF.R.U32.HI R3, RZ, 0x15, R3 ;  /* 0x00000015ff037819 */ /* 0x000fe80000011603 */
[----:B------:R-:W-:Y:S11]  /*7b70*/  LOP3.LUT P0, RZ, R3, 0x3, R82, 0x48, !PT ;  /* 0x0000000303ff7812 */ /* 0x000ff60007804852 */
[----:B------:R-:W-:Y:S02]  /*7b80*/  @!UPT UIADD3 URZ, UPT, UPT, URZ, URZ, URZ ;  /* 0x000000fffffff290 */ /* 0x000fe4000fffe0ff */
[----:B------:R-:W-:Y:S05]  /*7b90*/  @!P0 BRA `(.L_x_121) ;  /* 0x0000000000408947 */ /* 0x000fea0003800000 */
[----:B------:R-:W1:Y:S01]  /*7ba0*/  LDCU.64 UR8, c[0x4][0x70] ;  /* 0x01000e00ff0877ac */ /* 0x000e620008000a00 */
[----:B------:R-:W-:Y:S01]  /*7bb0*/  MOV R3, 0x0 ;  /* 0x0000000000037802 */ /* 0x000fe20000000f00 */
[----:B------:R-:W-:Y:S02]  /*7bc0*/  HFMA2 R12, -RZ, RZ, 0, 5.9604644775390625e-08 ;  /* 0x00000001ff0c7431 */ /* 0x000fe400000001ff */
[----:B------:R-:W-:Y:S02]  /*7bd0*/  IMAD.MOV.U32 R8, RZ, RZ, 0x192 ;  /* 0x00000192ff087424 */ /* 0x000fe400078e00ff */
[----:B------:R-:W-:Y:S01]  /*7be0*/  IMAD.MOV.U32 R13, RZ, RZ, RZ ;  /* 0x000000ffff0d7224 */ /* 0x000fe200078e00ff */
[----:B------:R-:W5:Y:S01]  /*7bf0*/  LDCU.64 UR6, c[0x4][0x78] ;  /* 0x01000f00ff0677ac */ /* 0x000f620008000a00 */
[----:B------:R-:W2:Y:S01]  /*7c00*/  LDC.64 R2, c[0x4][R3] ;  /* 0x0100000003027b82 */ /* 0x000ea20000000a00 */
[----:B------:R-:W3:Y:S01]  /*7c10*/  LDCU.64 UR4, c[0x4][0x10] ;  /* 0x01000200ff0477ac */ /* 0x000ee20008000a00 */
[----:B-1----:R-:W-:Y:S01]  /*7c20*/  MOV R5, UR9 ;  /* 0x0000000900057c02 */ /* 0x002fe20008000f00 */
[----:B------:R-:W-:Y:S01]  /*7c30*/  IMAD.U32 R4, RZ, RZ, UR8 ;  /* 0x00000008ff047e24 */ /* 0x000fe2000f8e00ff */
[----:B-----5:R-:W-:Y:S01]  /*7c40*/  MOV R7, UR7 ;  /* 0x0000000700077c02 */ /* 0x020fe20008000f00 */
[----:B------:R-:W-:Y:S01]  /*7c50*/  IMAD.U32 R6, RZ, RZ, UR6 ;  /* 0x00000006ff067e24 */ /* 0x000fe2000f8e00ff */
[----:B---3--:R-:W-:Y:S01]  /*7c60*/  MOV R11, UR5 ;  /* 0x00000005000b7c02 */ /* 0x008fe20008000f00 */
[----:B------:R-:W-:Y:S02]  /*7c70*/  IMAD.U32 R10, RZ, RZ, UR4 ;  /* 0x00000004ff0a7e24 */ /* 0x000fe4000f8e00ff */
[----:B------:R-:W-:Y:S07]  /*7c80*/  LEPC R20, `(.L_x_121) ;  /* 0x000000001014794e */ /* 0x000fee0000000000 */
[----:B--2-4-:R-:W-:Y:S05]  /*7c90*/  CALL.ABS.NOINC R2 ;  /* 0x0000000002007343 */ /* 0x014fea0003c00000 */
.L_x_121:
[C---:B---3--:R-:W-:Y:S01]  /*7ca0*/  SHF.L.U32 R40, R48.reuse, 0x10, RZ ;  /* 0x0000001030287819 */ /* 0x048fe200000006ff */
[----:B------:R-:W-:Y:S05]  /*7cb0*/  WARPSYNC.ALL ;  /* 0x0000000000007948 */ /* 0x000fea0003800000 */
[----:B------:R-:W-:Y:S01]  /*7cc0*/  R2UR UR4, R39 ;  /* 0x00000000270472ca */ /* 0x000fe200000e0000 */
[----:B------:R-:W-:Y:S01]  /*7cd0*/  BSSY.RECONVERGENT B0, `(.L_x_122) ;  /* 0x000008f000007945 */ /* 0x000fe20003800200 */
[----:B------:R-:W-:Y:S02]  /*7ce0*/  LOP3.LUT R43, R48, 0xffff0000, RZ, 0xc0, !PT ;  /* 0xffff0000302b7812 */ /* 0x000fe400078ec0ff */
[----:B------:R-:W-:Y:S02]  /*7cf0*/  SHF.L.U32 R42, R49, 0x10, RZ ;  /* 0x00000010312a7819 */ /* 0x000fe400000006ff */
[C---:B------:R-:W-:Y:S02]  /*7d00*/  SHF.L.U32 R45, R51.reuse, 0x10, RZ ;  /* 0x00000010332d7819 */ /* 0x040fe400000006ff */
[----:B------:R-:W-:Y:S02]  /*7d10*/  LOP3.LUT R44, R51, 0xffff0000, RZ, 0xc0, !PT ;  /* 0xffff0000332c7812 */ /* 0x000fe400078ec0ff */
[----:B------:R-:W-:Y:S02]  /*7d20*/  ISETP.NE.AND P6, PT, R95, RZ, PT ;  /* 0x000000ff5f00720c */ /* 0x000fe40003fc5270 */
[----:B------:R-:W-:Y:S01]  /*7d30*/  ISETP.NE.AND P0, PT, R94, RZ, PT ;  /* 0x000000ff5e00720c */ /* 0x000fe20003f05270 */
[----:B------:R-:W1:Y:S01]  /*7d40*/  LDTM.16dp256bit.x8 R4, tmem[UR4+0x80] ;  /* 0x00008004000479ee */ /* 0x000e6200081a0000 */
[----:B------:R-:W-:Y:S02]  /*7d50*/  MOV R63, UR45 ;  /* 0x0000002d003f7c02 */ /* 0x000fe40008000f00 */
[----:B------:R-:W-:Y:S07]  /*7d60*/  LEA R108, R46, UR44, 0x3 ;  /* 0x0000002c2e6c7c11 */ /* 0x000fee000f8e18ff */
[----:B------:R-:W-:Y:S04]  /*7d70*/  @P6 LEA R63, R63, UR44, 0x3 ;  /* 0x0000002c3f3f6c11 */ /* 0x000fe8000f8e18ff */
[----:B------:R-:W-:Y:S02]  /*7d80*/  @P6 IADD3 R102, PT, PT, R63, 0x60, RZ ;  /* 0x000000603f666810 */ /* 0x000fe40007ffe0ff */
[----:B------:R-:W-:Y:S02]  /*7d90*/  @P6 SHF.L.U32 R63, R91, 0x1f, RZ ;  /* 0x0000001f5b3f6819 */ /* 0x000fe400000006ff */
[----:B------:R-:W-:Y:S01]  /*7da0*/  @P6 PRMT R102, R101, 0x654, R102 ;  /* 0x0000065465666816 */ /* 0x000fe20000000066 */
[C---:B-1----:R-:W-:Y:S01]  /*7db0*/  FMUL R0, R38.reuse, R4 ;  /* 0x0000000426007220 */ /* 0x042fe20000400000 */
[C---:B------:R-:W-:Y:S01]  /*7dc0*/  FMUL R2, R38.reuse, R5 ;  /* 0x0000000526027220 */ /* 0x040fe20000400000 */
[C---:B------:R-:W-:Y:S01]  /*7dd0*/  FMUL R3, R38.reuse, R6 ;  /* 0x0000000626037220 */ /* 0x040fe20000400000 */
        /* <DEDUP_REMOVED lines=8> */
[----:B--2---:R-:W-:Y:S01]  /*7e60*/  F2FP.BF16.F32.PACK_AB R68, R2, R0 ;  /* 0x000000000244723e */ /* 0x004fe200000010ff */
[----:B------:R-:W-:Y:S01]  /*7e70*/  FMUL R5, R38, R9 ;  /* 0x0000000926057220 */ /* 0x000fe20000400000 */
[C---:B------:R-:W-:Y:S01]  /*7e80*/  FFMA R7, R41.reuse, R40, R7 ;  /* 0x0000002829077223 */ /* 0x040fe20000000007 */
[----:B----4-:R-:W-:Y:S01]  /*7e90*/  SHF.L.U32 R40, R56, 0x10, RZ ;  /* 0x0000001038287819 */ /* 0x010fe200000006ff */
[C---:B------:R-:W-:Y:S01]  /*7ea0*/  FMUL R6, R38.reuse, R10 ;  /* 0x0000000a26067220 */ /* 0x040fe20000400000 */
[C---:B------:R-:W-:Y:S01]  /*7eb0*/  FMUL R11, R38.reuse, R11 ;  /* 0x0000000b260b7220 */ /* 0x040fe20000400000 */
[----:B------:R-:W-:Y:S01]  /*7ec0*/  FFMA R4, R41, R43, R4 ;  /* 0x0000002b29047223 */ /* 0x000fe20000000004 */
[----:B------:R-:W-:Y:S01]  /*7ed0*/  SHF.L.U32 R43, R57, 0x10, RZ ;  /* 0x00000010392b7819 */ /* 0x000fe200000006ff */
[----:B------:R-:W-:Y:S01]  /*7ee0*/  FMUL R8, R38, R12 ;  /* 0x0000000c26087220 */ /* 0x000fe20000400000 */
[----:B------:R-:W-:Y:S01]  /*7ef0*/  F2FP.BF16.F32.PACK_AB R69, R7, R3 ;  /* 0x000000030745723e */ /* 0x000fe200000010ff */
[C---:B------:R-:W-:Y:S01]  /*7f00*/  FFMA R5, R41.reuse, R42, R5 ;  /* 0x0000002a29057223 */ /* 0x040fe20000000005 */
[----:B------:R-:W-:Y:S01]  /*7f10*/  LOP3.LUT R42, R56, 0xffff0000, RZ, 0xc0, !PT ;  /* 0xffff0000382a7812 */ /* 0x000fe200078ec0ff */
[----:B------:R-:W-:Y:S01]  /*7f20*/  FFMA R6, R41, R45, R6 ;  /* 0x0000002d29067223 */ /* 0x000fe20000000006 */
[----:B------:R-:W-:Y:S01]  /*7f30*/  SHF.L.U32 R45, R65, 0x10, RZ ;  /* 0x00000010412d7819 */ /* 0x000fe200000006ff */
[----:B------:R-:W-:Y:S01]  /*7f40*/  FFMA R11, R41, R44, R11 ;  /* 0x0000002c290b7223 */ /* 0x000fe2000000000b */
[----:B------:R-:W-:Y:S01]  /*7f50*/  F2FP.BF16.F32.PACK_AB R70, R5, R4 ;  /* 0x000000040546723e */ /* 0x000fe200000010ff */
[----:B------:R-:W-:Y:S01]  /*7f60*/  FFMA R8, R41, R40, R8 ;  /* 0x0000002829087223 */ /* 0x000fe20000000008 */
[----:B------:R-:W-:Y:S01]  /*7f70*/  LOP3.LUT R40, R57, 0xffff0000, RZ, 0xc0, !PT ;  /* 0xffff000039287812 */ /* 0x000fe200078ec0ff */
[C---:B------:R-:W-:Y:S01]  /*7f80*/  FMUL R9, R38.reuse, R13 ;  /* 0x0000000d26097220 */ /* 0x040fe20000400000 */
[----:B------:R-:W-:Y:S01]  /*7f90*/  F2FP.BF16.F32.PACK_AB R71, R11, R6 ;  /* 0x000000060b47723e */ /* 0x000fe200000010ff */
[C---:B------:R-:W-:Y:S01]  /*7fa0*/  FMUL R10, R38.reuse, R14 ;  /* 0x0000000e260a7220 */ /* 0x040fe20000400000 */
[----:B------:R-:W-:Y:S01]  /*7fb0*/  LOP3.LUT R44, R75, 0xffff0000, RZ, 0xc0, !PT ;  /* 0xffff00004b2c7812 */ /* 0x000fe200078ec0ff */
[----:B------:R-:W-:Y:S01]  /*7fc0*/  FMUL R15, R38, R15 ;  /* 0x0000000f260f7220 */ /* 0x000fe20000400000 */
        /* <DEDUP_REMOVED lines=8> */
[----:B------:R-:W-:Y:S01]  /*8050*/  FMUL R13, R38, R17 ;  /* 0x00000011260d7220 */ /* 0x000fe20000400000 */
[----:B------:R-:W-:Y:S01]  /*8060*/  F2FP.BF16.F32.PACK_AB R53, R15, R10 ;  /* 0x0000000a0f35723e */ /* 0x000fe200000010ff */
[C---:B------:R-:W-:Y:S01]  /*8070*/  FFMA R12, R41.reuse, R42, R12 ;  /* 0x0000002a290c7223 */ /* 0x040fe2000000000c */
[----:B------:R-:W-:Y:S01]  /*8080*/  LOP3.LUT R42, R64, 0xffff0000, RZ, 0xc0, !PT ;  /* 0xffff0000402a7812 */ /* 0x000fe200078ec0ff */
[C---:B------:R-:W-:Y:S01]  /*8090*/  FMUL R14, R38.reuse, R18 ;  /* 0x00000012260e7220 */ /* 0x040fe20000400000 */
[----:B------:R-:W-:Y:S01]  /*80a0*/  FFMA R13, R41, R40, R13 ;  /* 0x00000028290d7223 */ /* 0x000fe2000000000d */
[----:B------:R-:W-:Y:S01]  /*80b0*/  LOP3.LUT R40, R59, 0xffff0000, RZ, 0xc0, !PT ;  /* 0xffff00003b287812 */ /* 0x000fe200078ec0ff */
[----:B------:R-:W-:Y:S01]  /*80c0*/  FMUL R19, R38, R19 ;  /* 0x0000001326137220 */ /* 0x000fe20000400000 */
[----:B------:R-:W-:Y:S01]  /*80d0*/  FFMA R14, R41, R43, R14 ;  /* 0x0000002b290e7223 */ /* 0x000fe2000000000e */
[----:B------:R-:W-:Y:S01]  /*80e0*/  SHF.L.U32 R43, R64, 0x10, RZ ;  /* 0x00000010402b7819 */ /* 0x000fe200000006ff */
[C---:B------:R-:W-:Y:S01]  /*80f0*/  FMUL R16, R38.reuse, R20 ;  /* 0x0000001426107220 */ /* 0x040fe20000400000 */
[----:B------:R-:W-:Y:S01]  /*8100*/  F2FP.BF16.F32.PACK_AB R54, R13, R12 ;  /* 0x0000000c0d36723e */ /* 0x000fe200000010ff */
[----:B------:R1:W-:Y:S01]  /*8110*/  STSM.16.M88.4 [R97+0x4400], R68 ;  /* 0x0044004461007844 */ /* 0x0003e20000000200 */
        /* <DEDUP_REMOVED lines=24> */
[----:B------:R2:W-:Y:S01]  /*82a0*/  STSM.16.M88.4 [R96+0x4400], R52 ;  /* 0x0044003460007844 */ /* 0x0005e20000000200 */
[----:B------:R-:W-:Y:S01]  /*82b0*/  FFMA R27, R41, R42, R27 ;  /* 0x0000002a291b7223 */ /* 0x000fe2000000001b */
[----:B------:R-:W-:Y:S01]  /*82c0*/  LOP3.LUT R42, R72, 0xffff0000, RZ, 0xc0, !PT ;  /* 0xffff0000482a7812 */ /* 0x000fe200078ec0ff */
[C---:B------:R-:W-:Y:S01]  /*82d0*/  FMUL R24, R38.reuse, R28 ;  /* 0x0000001c26187220 */ /* 0x040fe20000400000 */
[C---:B------:R-:W-:Y:S01]  /*82e0*/  FMUL R25, R38.reuse, R29 ;  /* 0x0000001d26197220 */ /* 0x040fe20000400000 */
[C---:B------:R-:W-:Y:S01]  /*82f0*/  FMUL R26, R38.reuse, R30 ;  /* 0x0000001e261a7220 */ /* 0x040fe20000400000 */
[----:B-1----:R-:W-:Y:S01]  /*8300*/  F2FP.BF16.F32.PACK_AB R68, R17, R16 ;  /* 0x000000101144723e */ /* 0x002fe200000010ff */
[C---:B------:R-:W-:Y:S01]  /*8310*/  FFMA R24, R41.reuse, R40, R24 ;  /* 0x0000002829187223 */ /* 0x040fe20000000018 */
[C---:B------:R-:W-:Y:S01]  /*8320*/  FFMA R25, R41.reuse, R42, R25 ;  /* 0x0000002a29197223 */ /* 0x040fe20000000019 */
[----:B------:R-:W-:Y:S01]  /*8330*/  FFMA R26, R41, R43, R26 ;  /* 0x0000002b291a7223 */ /* 0x000fe2000000001a */
[----:B------:R-:W-:Y:S01]  /*8340*/  LOP3.LUT R40, R73, 0xffff0000, RZ, 0xc0, !PT ;  /* 0xffff000049287812 */ /* 0x000fe200078ec0ff */
        /* <DEDUP_REMOVED lines=39> */
.L_x_123:
[----:B------:R-:W-:Y:S05]  /*85c0*/  BSYNC.RECONVERGENT B0 ;  /* 0x0000000000007941 */ /* 0x000fea0003800200 */
.L_x_122:
        /* <DEDUP_REMOVED lines=20> */
.L_x_127:
[----:B------:R-:W-:Y:S05]  /*8710*/  BSYNC B0 ;  /* 0x0000000000007941 */ /* 0x000fea0003800000 */
.L_x_126:
[----:B------:R-:W-:Y:S11]  /*8720*/  ISETP.NE.AND P0, PT, R61, RZ, PT ;  /* 0x000000ff3d00720c */ /* 0x000ff60003f05270 */
[----:B------:R-:W-:Y:S02]  /*8730*/  @!UPT UIADD3 URZ, UPT, UPT, URZ, URZ, URZ ;  /* 0x000000fffffff290 */ /* 0x000fe4000fffe0ff */
[----:B------:R-:W-:Y:S01]  /*8740*/  @P0 IADD3 R2, PT, PT, R92, R5, RZ ;  /* 0x000000055c020210 */ /* 0x000fe20007ffe0ff */
[----:B------:R-:W-:Y:S05]  /*8750*/  @P0 WARPSYNC.ALL ;  /* 0x0000000000000948 */ /* 0x000fea0003800000 */
[----:B------:R3:W4:Y:S04]  /*8760*/  @P0 LDSM.16.M88.4 R48, [R46+UR44+0x400] ;  /* 0x0004002c2e30083b */ /* 0x0007280008000200 */
[----:B------:R3:W1:Y:S04]  /*8770*/  @P0 LDSM.16.M88.4 R56, [R0+0x400] ;  /* 0x000400000038083b */ /* 0x0006680000000200 */
[----:B------:R3:W1:Y:S04]  /*8780*/  @P0 LDSM.16.M88.4 R64, [R5+0x400] ;  /* 0x000400000540083b */ /* 0x0006680000000200 */
[----:B------:R3:W1:Y:S02]  /*8790*/  @P0 LDSM.16.M88.4 R72, [R2+0x400] ;  /* 0x000400000248083b */ /* 0x0006640000000200 */
.L_x_125:
[----:B------:R-:W-:Y:S05]  /*87a0*/  BSYNC B1 ;  /* 0x0000000000017941 */ /* 0x000fea0003800000 */
.L_x_124:
        /* <DEDUP_REMOVED lines=11> */
[----:B---3--:R-:W3:Y:S01]  /*8860*/  LDC.64 R2, c[0x4][R3] ;  /* 0x0100000003027b82 */ /* 0x008ee20000000a00 */
[----:B------:R-:W2:Y:S01]  /*8870*/  LDCU.64 UR4, c[0x4][0x10] ;  /* 0x01000200ff0477ac */ /* 0x000ea20008000a00 */
[----:B-1----:R-:W-:Y:S01]  /*8880*/  MOV R5, UR9 ;  /* 0x0000000900057c02 */ /* 0x002fe20008000f00 */
[----:B------:R-:W-:Y:S01]  /*8890*/  IMAD.U32 R4, RZ, RZ, UR8 ;  /* 0x00000008ff047e24 */ /* 0x000fe2000f8e00ff */
[----:B-----5:R-:W-:Y:S01]  /*88a0*/  MOV R7, UR7 ;  /* 0x0000000700077c02 */ /* 0x020fe20008000f00 */
[----:B------:R-:W-:Y:S01]  /*88b0*/  IMAD.U32 R6, RZ, RZ, UR6 ;  /* 0x00000006ff067e24 */ /* 0x000fe2000f8e00ff */
[----:B--2---:R-:W-:Y:S01]  /*88c0*/  MOV R11, UR5 ;  /* 0x00000005000b7c02 */ /* 0x004fe20008000f00 */
[----:B------:R-:W-:Y:S02]  /*88d0*/  IMAD.U32 R10, RZ, RZ, UR4 ;  /* 0x00000004ff0a7e24 */ /* 0x000fe4000f8e00ff */
[----:B------:R-:W-:Y:S07]  /*88e0*/  LEPC R20, `(.L_x_129) ;  /* 0x000000001014794e */ /* 0x000fee0000000000 */
[----:B---34-:R-:W-:Y:S05]  /*88f0*/  CALL.ABS.NOINC R2 ;  /* 0x0000000002007343 */ /* 0x018fea0003c00000 */
.L_x_129:
[----:B------:R-:W-:Y:S01]  /*8900*/  ISETP.NE.AND P0, PT, R94, RZ, PT ;  /* 0x000000ff5e00720c */ /* 0x000fe20003f05270 */
[----:B------:R-:W-:Y:S05]  /*8910*/  WARPSYNC.ALL ;  /* 0x0000000000007948 */ /* 0x000fea0003800000 */
[----:B------:R-:W-:Y:S01]  /*8920*/  R2UR UR4, R39 ;  /* 0x00000000270472ca */ /* 0x000fe200000e0000 */
[----:B------:R-:W1:Y:S01]  /*8930*/  S2UR UR6, SR_CgaCtaId ;  /* 0x00000000000679c3 */ /* 0x000e620000008800 */
[C---:B----4-:R-:W-:Y:S01]  /*8940*/  SHF.L.U32 R40, R48.reuse, 0x10, RZ ;  /* 0x0000001030287819 */ /* 0x050fe200000006ff */
[----:B------:R-:W-:Y:S01]  /*8950*/  BSSY.RECONVERGENT B0, `(.L_x_130) ;  /* 0x000008c000007945 */ /* 0x000fe20003800200 */
[----:B------:R-:W-:Y:S02]  /*8960*/  LOP3.LUT R42, R48, 0xffff0000, RZ, 0xc0, !PT ;  /* 0xffff0000302a7812 */ /* 0x000fe400078ec0ff */
[C---:B------:R-:W-:Y:S02]  /*8970*/  SHF.L.U32 R43, R49.reuse, 0x10, RZ ;  /* 0x00000010312b7819 */ /* 0x040fe400000006ff */
[----:B------:R-:W-:Y:S02]  /*8980*/  LOP3.LUT R44, R49, 0xffff0000, RZ, 0xc0, !PT ;  /* 0xffff0000312c7812 */ /* 0x000fe400078ec0ff */
[C---:B------:R-:W-:Y:S02]  /*8990*/  SHF.L.U32 R45, R50.reuse, 0x10, RZ ;  /* 0x00000010322d7819 */ /* 0x040fe400000006ff */
[----:B---3--:R-:W-:Y:S01]  /*89a0*/  LOP3.LUT R46, R50, 0xffff0000, RZ, 0xc0, !PT ;  /* 0xffff0000322e7812 */ /* 0x008fe200078ec0ff */
[----:B------:R-:W3:Y:S01]  /*89b0*/  LDTM.16dp256bit.x8 R4, tmem[UR4+0xc0] ;  /* 0x0000c004000479ee */ /* 0x000ee200081a0000 */
[C---:B------:R-:W-:Y:S01]  /*89c0*/  SHF.L.U32 R47, R51.reuse, 0x10, RZ ;  /* 0x00000010332f7819 */ /* 0x040fe200000006ff */
[----:B------:R-:W-:Y:S01]  /*89d0*/  NOP ;  /* 0x0000000000007918 */ /* 0x000fe20000000000 */
[----:B------:R-:W-:Y:S02]  /*89e0*/  LOP3.LUT R49, R51, 0xffff0000, RZ, 0xc0, !PT ;  /* 0xffff000033317812 */ /* 0x000fe400078ec0ff */
[----:B------:R-:W-:Y:S02]  /*89f0*/  R2UR UR5, R98 ;  /* 0x00000000620572ca */ /* 0x000fe400000e0000 */
[C---:B------:R-:W-:Y:S02]  /*8a00*/  SHF.L.U32 R48, R56.reuse, 0x10, RZ ;  /* 0x0000001038307819 */ /* 0x040fe400000006ff */
[----:B------:R-:W-:Y:S02]  /*8a10*/  LOP3.LUT R51, R56, 0xffff0000, RZ, 0xc0, !PT ;  /* 0xffff000038337812 */ /* 0x000fe400078ec0ff */
[C---:B------:R-:W-:Y:S02]  /*8a20*/  SHF.L.U32 R50, R57.reuse, 0x10, RZ ;  /* 0x0000001039327819 */ /* 0x040fe400000006ff */
[----:B--2---:R-:W-:Y:S02]  /*8a30*/  LOP3.LUT R52, R57, 0xffff0000, RZ, 0xc0, !PT ;  /* 0xffff000039347812 */ /* 0x004fe400078ec0ff */
[C---:B------:R-:W-:Y:S02]  /*8a40*/  SHF.L.U32 R53, R58.reuse, 0x10, RZ ;  /* 0x000000103a357819 */ /* 0x040fe400000006ff */
[----:B------:R-:W-:Y:S01]  /*8a50*/  LOP3.LUT R54, R58, 0xffff0000, RZ, 0xc0, !PT ;  /* 0xffff00003a367812 */ /* 0x000fe200078ec0ff */
[----:B------:R-:W-:Y:S01]  /*8a60*/  UIADD3 UR4, UPT, UPT, UR5, 0xd0, URZ ;  /* 0x000000d005047890 */ /* 0x000fe2000fffe0ff */
[C---:B------:R-:W-:Y:S02]  /*8a70*/  SHF.L.U32 R55, R59.reuse, 0x10, RZ ;  /* 0x000000103b377819 */ /* 0x040fe400000006ff */
[----:B------:R-:W-:Y:S02]  /*8a80*/  LOP3.LUT R56, R59, 0xffff0000, RZ, 0xc0, !PT ;  /* 0xffff00003b387812 */ /* 0x000fe400078ec0ff */
[----:B------:R-:W-:Y:S01]  /*8a90*/  SHF.L.U32 R57, R64, 0x10, RZ ;  /* 0x0000001040397819 */ /* 0x000fe200000006ff */
[----:B-1----:R-:W-:Y:S01]  /*8aa0*/  UPRMT UR4, UR6, 0x654, UR4 ;  /* 0x0000065406047896 */ /* 0x002fe20008000004 */
[C---:B---3--:R-:W-:Y:S01]  /*8ab0*/  FMUL R4, R38.reuse, R4 ;  /* 0x0000000426047220 */ /* 0x048fe20000400000 */
[C---:B------:R-:W-:Y:S01]  /*8ac0*/  FMUL R5, R38.reuse, R5 ;  /* 0x0000000526057220 */ /* 0x040fe20000400000 */
[----:B------:R-:W-:Y:S01]  /*8ad0*/  FMUL R6, R38, R6 ;  /* 0x0000000626067220 */ /* 0x000fe20000400000 */
[----:B------:R-:W-:Y:S01]  /*8ae0*/  LOP3.LUT R58, R64, 0xffff0000, RZ, 0xc0, !PT ;  /* 0xffff0000403a7812 */ /* 0x000fe200078ec0ff */
[C---:B------:R-:W-:Y:S01]  /*8af0*/  FFMA R4, R41.reuse, R40, R4 ;  /* 0x0000002829047223 */ /* 0x040fe20000000004 */
[----:B------:R-:W-:Y:S01]  /*8b00*/  FFMA R5, R41, R42, R5 ;  /* 0x0000002a29057223 */ /* 0x000fe20000000005 */
[----:B------:R-:W-:Y:S01]  /*8b10*/  SHF.L.U32 R59, R65, 0x10, RZ ;  /* 0x00000010413b7819 */ /* 0x000fe200000006ff */
[----:B------:R-:W-:Y:S01]  /*8b20*/  FFMA R6, R41, R43, R6 ;  /* 0x0000002b29067223 */ /* 0x000fe20000000006 */
[----:B------:R-:W-:Y:S01]  /*8b30*/  SYNCS.ARRIVE.TRANS64.RED.A1T0 RZ, [UR4], RZ ;  /* 0x000000ffffff79a7 */ /* 0x000fe20008100404 */
[C---:B------:R-:W-:Y:S01]  /*8b40*/  FMUL R7, R38.reuse, R7 ;  /* 0x0000000726077220 */ /* 0x040fe20000400000 */
[----:B------:R-:W-:Y:S01]  /*8b50*/  LOP3.LUT R60, R65, 0xffff0000, RZ, 0xc0, !PT ;  /* 0xffff0000413c7812 */ /* 0x000fe200078ec0ff */
[C---:B------:R-:W-:Y:S01]  /*8b60*/  FMUL R8, R38.reuse, R8 ;  /* 0x0000000826087220 */ /* 0x040fe20000400000 */
[----:B------:R-:W-:Y:S01]  /*8b70*/  F2FP.BF16.F32.PACK_AB R104, R5, R4 ;  /* 0x000000040568723e */ /* 0x000fe200000010ff */
[C---:B------:R-:W-:Y:S01]  /*8b80*/  FFMA R7, R41.reuse, R44, R7 ;  /* 0x0000002c29077223 */ /* 0x040fe20000000007 */
[----:B------:R-:W-:Y:S01]  /*8b90*/  FMUL R9, R38, R9 ;  /* 0x0000000926097220 */ /* 0x000fe20000400000 */
[----:B------:R-:W-:Y:S01]  /*8ba0*/  FFMA R8, R41, R45, R8 ;  /* 0x0000002d29087223 */ /* 0x000fe20000000008 */
[----:B------:R-:W-:Y:S01]  /*8bb0*/  SHF.L.U32 R61, R66, 0x10, RZ ;  /* 0x00000010423d7819 */ /* 0x000fe200000006ff */
[C---:B------:R-:W-:Y:S01]  /*8bc0*/  FMUL R0, R38.reuse, R10 ;  /* 0x0000000a26007220 */ /* 0x040fe20000400000 */
[----:B------:R-:W-:Y:S01]  /*8bd0*/  F2FP.BF16.F32.PACK_AB R105, R7, R6 ;  /* 0x000000060769723e */ /* 0x000fe200000010ff */
[C---:B------:R-:W-:Y:S01]  /*8be0*/  FFMA R9, R41.reuse, R46, R9 ;  /* 0x0000002e29097223 */ /* 0x040fe20000000009 */
[----:B------:R-:W-:Y:S01]  /*8bf0*/  FMUL R2, R38, R11 ;  /* 0x0000000b26027220 */ /* 0x000fe20000400000 */
[----:B------:R-:W-:Y:S01]  /*8c00*/  FFMA R0, R41, R47, R0 ;  /* 0x0000002f29007223 */ /* 0x000fe20000000000 */
[----:B------:R-:W-:Y:S01]  /*8c10*/  LOP3.LUT R62, R66, 0xffff0000, RZ, 0xc0, !PT ;  /* 0xffff0000423e7812 */ /* 0x000fe200078ec0ff */
[C---:B------:R-:W-:Y:S01]  /*8c20*/  FMUL R3, R38.reuse, R12 ;  /* 0x0000000c26037220 */ /* 0x040fe20000400000 */
[----:B------:R-:W-:Y:S01]  /*8c30*/  F2FP.BF16.F32.PACK_AB R106, R9, R8 ;  /* 0x00000008096a723e */ /* 0x000fe200000010ff */
[C---:B------:R-:W-:Y:S01]  /*8c40*/  FFMA R2, R41.reuse, R49, R2 ;  /* 0x0000003129027223 */ /* 0x040fe20000000002 */
[C---:B------:R-:W-:Y:S01]  /*8c50*/  FMUL R10, R38.reuse, R13 ;  /* 0x0000000d260a7220 */ /* 0x040fe20000400000 */
[----:B------:R-:W-:Y:S01]  /*8c60*/  FFMA R3, R41, R48, R3 ;  /* 0x0000003029037223 */ /* 0x000fe20000000003 */
[----:B------:R-:W-:Y:S01]  /*8c70*/  SHF.L.U32 R63, R67, 0x10, RZ ;  /* 0x00000010433f7819 */ /* 0x000fe200000006ff */
[----:B------:R-:W-:Y:S01]  /*8c80*/  FMUL R11, R38, R14 ;  /* 0x0000000e260b7220 */ /* 0x000fe20000400000 */
[----:B------:R-:W-:Y:S01]  /*8c90*/  F2FP.BF16.F32.PACK_AB R107, R2, R0 ;  /* 0x00000000026b723e */ /* 0x000fe200000010ff */
[C---:B------:R-:W-:Y:S01]  /*8ca0*/  FFMA R10, R41.reuse, R51, R10 ;  /* 0x00000033290a7223 */ /* 0x040fe2000000000a */
[----:B------:R-:W-:Y:S01]  /*8cb0*/  FMUL R15, R38, R15 ;  /* 0x0000000f260f7220 */ /* 0x000fe20000400000 */
[----:B------:R-:W-:Y:S01]  /*8cc0*/  FFMA R11, R41, R50, R11 ;  /* 0x00000032290b7223 */ /* 0x000fe2000000000b */
[----:B------:R-:W-:Y:S01]  /*8cd0*/  LOP3.LUT R64, R67, 0xffff0000, RZ, 0xc0, !PT ;  /* 0xffff000043407812 */ /* 0x000fe200078ec0ff */
[----:B------:R1:W-:Y:S01]  /*8ce0*/  STSM.16.M88.4 [R97+0x6400], R104 ;  /* 0x0064006861007844 */ /* 0x0003e20000000200 */
[----:B------:R-:W-:Y:S01]  /*8cf0*/  F2FP.BF16.F32.PACK_AB R108, R10, R3 ;  /* 0x000000030a6c723e */ /* 0x000fe200000010ff */
[C---:B------:R-:W-:Y:S01]  /*8d00*/  FFMA R15, R41.reuse, R52, R15 ;  /* 0x00000034290f7223 */ /* 0x040fe2000000000f */
[C---:B------:R-:W-:Y:S01]  /*8d10*/  FMUL R12, R38.reuse, R16 ;  /* 0x00000010260c7220 */ /* 0x040fe20000400000 */
[C---:B------:R-:W-:Y:S01]  /*8d20*/  FMUL R13, R38.reuse, R17 ;  /* 0x00000011260d7220 */ /* 0x040fe20000400000 */
[----:B------:R-:W-:Y:S01]  /*8d30*/  FMUL R14, R38, R18 ;  /* 0x00000012260e7220 */ /* 0x000fe20000400000 */
[----:B------:R-:W-:Y:S01]  /*8d40*/  SHF.L.U32 R65, R72, 0x10, RZ ;  /* 0x0000001048417819 */ /* 0x000fe200000006ff */
[----:B------:R-:W-:Y:S01]  /*8d50*/  FFMA R12, R41, R53, R12 ;  /* 0x00000035290c7223 */ /* 0x000fe2000000000c */
[----:B------:R-:W-:Y:S01]  /*8d60*/  F2FP.BF16.F32.PACK_AB R109, R15, R11 ;  /* 0x0000000b0f6d723e */ /* 0x000fe200000010ff */
[C---:B------:R-:W-:Y:S01]  /*8d70*/  FFMA R13, R41.reuse, R54, R13 ;  /* 0x00000036290d7223 */ /* 0x040fe2000000000d */
[----:B------:R-:W-:Y:S01]  /*8d80*/  FFMA R14, R41, R55, R14 ;  /* 0x00000037290e7223 */ /* 0x000fe2000000000e */
[----:B------:R-:W-:Y:S01]  /*8d90*/  FMUL R19, R38, R19 ;  /* 0x0000001326137220 */ /* 0x000fe20000400000 */
[----:B------:R-:W-:Y:S01]  /*8da0*/  LOP3.LUT R66, R72, 0xffff0000, RZ, 0xc0, !PT ;  /* 0xffff000048427812 */ /* 0x000fe200078ec0ff */
[C---:B------:R-:W-:Y:S01]  /*8db0*/  FMUL R16, R38.reuse, R20 ;  /* 0x0000001426107220 */ /* 0x040fe20000400000 */
[----:B------:R-:W-:Y:S01]  /*8dc0*/  F2FP.BF16.F32.PACK_AB R110, R13, R12 ;  /* 0x0000000c0d6e723e */ /* 0x000fe200000010ff */
[C---:B------:R-:W-:Y:S01]  /*8dd0*/  FFMA R19, R41.reuse, R56, R19 ;  /* 0x0000003829137223 */ /* 0x040fe20000000013 */
[C---:B------:R-:W-:Y:S01]  /*8de0*/  FMUL R17, R38.reuse, R21 ;  /* 0x0000001526117220 */ /* 0x040fe20000400000 */
[----:B------:R-:W-:Y:S01]  /*8df0*/  FFMA R16, R41, R57, R16 ;  /* 0x0000003929107223 */ /* 0x000fe20000000010 */
[----:B------:R-:W-:Y:S01]  /*8e00*/  SHF.L.U32 R67, R73, 0x10, RZ ;  /* 0x0000001049437819 */ /* 0x000fe200000006ff */
[C---:B------:R-:W-:Y:S01]  /*8e10*/  FMUL R18, R38.reuse, R22 ;  /* 0x0000001626127220 */ /* 0x040fe20000400000 */
[----:B------:R-:W-:Y:S01]  /*8e20*/  F2FP.BF16.F32.PACK_AB R111, R19, R14 ;  /* 0x0000000e136f723e */ /* 0x000fe200000010ff */
[C---:B------:R-:W-:Y:S01]  /*8e30*/  FFMA R17, R41.reuse, R58, R17 ;  /* 0x0000003a29117223 */ /* 0x040fe20000000011 */
[C---:B------:R-:W-:Y:S01]  /*8e40*/  FMUL R23, R38.reuse, R23 ;  /* 0x0000001726177220 */ /* 0x040fe20000400000 */
        /* <DEDUP_REMOVED lines=12> */
[C---:B------:R-:W-:Y:S01]  /*8f10*/  FMUL R27, R38.reuse, R27 ;  /* 0x0000001b261b7220 */ /* 0x040fe20000400000 */
[C---:B------:R-:W-:Y:S01]  /*8f20*/  FMUL R24, R38.reuse, R28 ;  /* 0x0000001c26187220 */ /* 0x040fe20000400000 */
[C---:B------:R-:W-:Y:S01]  /*8f30*/  FMUL R25, R38.reuse, R29 ;  /* 0x0000001d26197220 */ /* 0x040fe20000400000 */
[C---:B------:R-:W-:Y:S01]  /*8f40*/  FFMA R22, R41.reuse, R63, R22 ;  /* 0x0000003f29167223 */ /* 0x040fe20000000016 */
[C---:B------:R-:W-:Y:S01]  /*8f50*/  FMUL R26, R38.reuse, R30 ;  /* 0x0000001e261a7220 */ /* 0x040fe20000400000 */
[C---:B------:R-:W-:Y:S01]  /*8f60*/  FFMA R27, R41.reuse, R64, R27 ;  /* 0x00000040291b7223 */ /* 0x040fe2000000001b */
[----:B------:R-:W-:Y:S01]  /*8f70*/  FMUL R31, R38, R31 ;  /* 0x0000001f261f7220 */ /* 0x000fe20000400000 */
[C---:B------:R-:W-:Y:S01]  /*8f80*/  FFMA R24, R41.reuse, R65, R24 ;  /* 0x0000004129187223 */ /* 0x040fe20000000018 */
[----:B------:R-:W-:Y:S01]  /*8f90*/  LOP3.LUT R70, R74, 0xffff0000, RZ, 0xc0, !PT ;  /* 0xffff00004a467812 */ /* 0x000fe200078ec0ff */
[C---:B------:R-:W-:Y:S01]  /*8fa0*/  FMUL R28, R38.reuse, R32 ;  /* 0x00000020261c7220 */ /* 0x040fe20000400000 */
[----:B------:R-:W-:Y:S01]  /*8fb0*/  FFMA R25, R41, R66, R25 ;  /* 0x0000004229197223 */ /* 0x000fe20000000019 */
[----:B------:R-:W-:Y:S01]  /*8fc0*/  SHF.L.U32 R71, R75, 0x10, RZ ;  /* 0x000000104b477819 */ /* 0x000fe200000006ff */
[C---:B------:R-:W-:Y:S01]  /*8fd0*/  FMUL R29, R38.reuse, R33 ;  /* 0x00000021261d7220 */ /* 0x040fe20000400000 */
[----:B------:R-:W-:Y:S01]  /*8fe0*/  FFMA R26, R41, R67, R26 ;  /* 0x00000043291a7223 */ /* 0x000fe2000000001a */
[----:B------:R-:W-:Y:S01]  /*8ff0*/  LOP3.LUT R72, R75, 0xffff0000, RZ, 0xc0, !PT ;  /* 0xffff00004b487812 */ /* 0x000fe200078ec0ff */
        /* <DEDUP_REMOVED lines=24> */
[----:B------:R-:W-:Y:S02]  /*9180*/  UIADD3 UR9, UPT, UPT, UR49, 0xc0, URZ ;  /* 0x000000c031097890 */ /* 0x000fe4000fffe0ff */
[----:B------:R-:W-:Y:S01]  /*9190*/  UIADD3 UR8, UPT, UPT, UR44, 0x6400, URZ ;  /* 0x000064002c087890 */ /* 0x000fe2000fffe0ff */
[----:B------:R-:W-:Y:S01]  /*91a0*/  UMOV UR10, UR50 ;  /* 0x00000032000a7c82 */ /* 0x000fe20008000000 */
[----:B------:R-:W-:Y:S01]  /*91b0*/  UMOV UR11, UR36 ;  /* 0x00000024000b7c82 */ /* 0x000fe20008000000 */
[----:B--2---:R-:W-:Y:S04]  /*91c0*/  UIADD3 UR4, UP0, UPT, UR6, 0x680, URZ ;  /* 0x0000068006047890 */ /* 0x004fe8000ff1e0ff */
[----:B------:R-:W-:Y:S09]  /*91d0*/  UIADD3.X UR5, UPT, UPT, URZ, UR7, URZ, UP0, !UPT ;  /* 0x00000007ff057290 */ /* 0x000ff200087fe4ff */
[----:B------:R2:W-:Y:S01]  /*91e0*/  UTMASTG.3D [UR8], [UR4] ;  /* 0x00000008040073b5 */ /* 0x0005e20008010000 */
[----:B------:R0:W-:Y:S01]  /*91f0*/  UTMACMDFLUSH ;  /* 0x00000000000079b7 */ /* 0x0001e20000000000 */
[----:B--2---:R-:W-:Y:S04]  /*9200*/  DEPBAR.LE SB0, 0x1 ;  /* 0x000080400000791a */ /* 0x004fe80000000000 */
.L_x_131:
[----:B------:R-:W-:Y:S05]  /*9210*/  BSYNC.RECONVERGENT B0 ;  /* 0x0000000000007941 */ /* 0x000fea0003800200 */
.L_x_130:
[----:B------:R-:W-:Y:S01]  /*9220*/  BAR.SYNC.DEFER_BLOCKING 0x1, 0x80 ;  /* 0x0042000000007b1d */ /* 0x000fe20000010000 */
[----:B------:R-:W-:Y:S01]  /*9230*/  UISETP.NE.AND UP0, UPT, UR47, -0x4, UPT ;  /* 0xfffffffc2f00788c */ /* 0x000fe2000bf05270 */
[----:B------:R-:W-:Y:S08]  /*9240*/  IADD3 R0, PT, PT, R36, 0x1, RZ ;  /* 0x0000000124007810 */ /* 0x000ff00007ffe0ff */
[----:B------:R-:W-:Y:S05]  /*9250*/  BRA.U !UP0, `(.L_x_132) ;  /* 0x0000000108247547 */ /* 0x000fea000b800000 */
[----:B------:R-:W-:Y:S01]  /*9260*/  ISETP.NE.AND P0, PT, R95, RZ, PT ;  /* 0x000000ff5f00720c */ /* 0x000fe20003f05270 */
[----:B------:R-:W-:Y:S01]  /*9270*/  IMAD.U32 R2, RZ, RZ, UR46 ;  /* 0x0000002eff027e24 */ /* 0x000fe2000f8e00ff */
[----:B------:R-:W-:Y:S04]  /*9280*/  UIADD3 UR4, UPT, UPT, UR46, 0x1, URZ ;  /* 0x000000012e047890 */ /* 0x000fe8000fffe0ff */
[----:B------:R-:W-:Y:S04]  /*9290*/  UISETP.NE.AND UP0, UPT, UR4, 0x4, UPT ;  /* 0x000000040400788c */ /* 0x000fe8000bf05270 */
[----:B------:R-:W-:Y:S03]  /*92a0*/  USEL UR46, UR4, URZ, UP0 ;  /* 0x000000ff042e7287 */ /* 0x000fe60008000000 */
[----:B------:R-:W-:Y:S05]  /*92b0*/  @P0 LEA R2, R2, UR44, 0x3 ;  /* 0x0000002c02020c11 */ /* 0x000fea000f8e18ff */
[----:B------:R-:W-:Y:S05]  /*92c0*/  @P0 VIADD R2, R2, 0x60 ;  /* 0x0000006002020836 */ /* 0x000fea0000000000 */
[----:B------:R-:W-:Y:S04]  /*92d0*/  @P0 PRMT R2, R101, 0x654, R2 ;  /* 0x0000065465020816 */ /* 0x000fe80000000002 */
[----:B------:R2:W-:Y:S03]  /*92e0*/  @P0 SYNCS.ARRIVE.TRANS64.RED.A1T0 RZ, [R2+URZ], RZ ;  /* 0x000000ff02ff09a7 */ /* 0x0005e600081004ff */
.L_x_132:
[----:B------:R-:W-:Y:S01]  /*92f0*/  R2UR UR5, R83 ;  /* 0x00000000530572ca */ /* 0x000fe200000e0000 */
[----:B------:R-:W-:Y:S01]  /*9300*/  UISETP.NE.AND UP0, UPT, UR61, URZ, UPT ;  /* 0x000000ff3d00728c */ /* 0x000fe2000bf05270 */
[----:B------:R-:W-:Y:S01]  /*9310*/  R2UR UR4, R84 ;  /* 0x00000000540472ca */ /* 0x000fe200000e0000 */
[----:B------:R-:W-:Y:S01]  /*9320*/  UIADD3 UR47, UPT, UPT, UR47, 0x4, URZ ;  /* 0x000000042f2f7890 */ /* 0x000fe2000fffe0ff */
[----:B------:R-:W-:Y:S01]  /*9330*/  ISETP.NE.AND P0, PT, R88, 0x2, PT ;  /* 0x000000025800780c */ /* 0x000fe20003f05270 */
[----:B------:R-:W-:Y:S01]  /*9340*/  UMOV UR36, UR60 ;  /* 0x0000003c00247c82 */ /* 0x000fe20008000000 */
[----:B------:R-:W-:Y:S02]  /*9350*/  ISETP.NE.AND P1, PT, R0, 0x4, PT ;  /* 0x000000040000780c */ /* 0x000fe40003f25270 */
[----:B--2---:R-:W-:Y:S02]  /*9360*/  SEL R2, RZ, 0x1, P0 ;  /* 0x00000001ff027807 */ /* 0x004fe40000000000 */
[----:B------:R-:W-:Y:S02]  /*9370*/  SEL R3, RZ, 0x1, P1 ;  /* 0x00000001ff037807 */ /* 0x000fe40000800000 */
[----:B------:R-:W-:Y:S01]  /*9380*/  LOP3.LUT R89, R89, R2, RZ, 0x3c, !PT ;  /* 0x0000000259597212 */ /* 0x000fe200078e3cff */
[----:B------:R-:W-:Y:S01]  /*9390*/  UIADD3 UR31, UPT, UPT, UR37, UR5, URZ ;  /* 0x00000005251f7290 */ /* 0x000fe2000fffe0ff */
[----:B------:R-:W-:Y:S01]  /*93a0*/  LOP3.LUT R90, R90, R3, RZ, 0x3c, !PT ;  /* 0x000000035a5a7212 */ /* 0x000fe200078e3cff */
[----:B------:R-:W-:Y:S01]  /*93b0*/  UIADD3 UR30, UPT, UPT, UR38, UR4, URZ ;  /* 0x00000004261e7290 */ /* 0x000fe2000fffe0ff */
[----:B------:R-:W-:Y:S02]  /*93c0*/  SEL R88, R88, RZ, P0 ;  /* 0x000000ff58587207 */ /* 0x000fe40000000000 */
[----:B------:R-:W-:Y:S01]  /*93d0*/  SEL R36, R0, RZ, P1 ;  /* 0x000000ff00247207 */ /* 0x000fe20000800000 */
[----:B------:R-:W-:Y:S08]  /*93e0*/  BRA.U UP0, `(.L_x_133) ;  /* 0xffffffbd009c7547 */ /* 0x000ff0000b83ffff */
[----:B------:R-:W-:-:S13]  /*93f0*/  R2UR UR4, R85 ;  /* 0x00000000550472ca */ /* 0x000fda00000e0000 */
[----:B------:R-:W-:-:S09]  /*9400*/  UISETP.NE.AND UP0, UPT, UR4, URZ, UPT ;  /* 0x000000ff0400728c */ /* 0x000fd2000bf05270 */
[----:B------:R-:W-:Y:S05]  /*9410*/  BRA.U !UP0, `(.L_x_134) ;  /* 0x0000000108487547 */ /* 0x000fea000b800000 */
[----:B------:R-:W2:Y:S02]  /*9420*/  LDCU.64 UR4, c[0x0][0x890] ;  /* 0x00011200ff0477ac */ /* 0x000ea40008000a00 */
[----:B--2---:R-:W-:-:S04]  /*9430*/  UISETP.NE.U32.AND UP0, UPT, UR4, URZ, UPT ;  /* 0x000000ff0400728c */ /* 0x004fc8000bf05070 */
[----:B------:R-:W-:-:S09]  /*9440*/  UISETP.NE.AND.EX UP0, UPT, UR5, URZ, UPT, UP0 ;  /* 0x000000ff0500728c */ /* 0x000fd2000bf05300 */
[----:B------:R-:W-:Y:S05]  /*9450*/  BRA.U UP0, `(.L_x_135) ;  /* 0x00000001000c7547 */ /* 0x000fea000b800000 */
[----:B------:R-:W-:-:S13]  /*9460*/  FSETP.NEU.AND P0, PT, R41, RZ, PT ;  /* 0x000000ff2900720b */ /* 0x000fda0003f0d000 */
[----:B------:R-:W-:Y:S05]  /*9470*/  @!P0 EXIT ;  /* 0x000000000000894d */ /* 0x000fea0003800000 */
[----:B------:R-:W-:Y:S05]  /*9480*/  BRA `(.L_x_134) ;  /* 0x00000000002c7947 */ /* 0x000fea0003800000 */
.L_x_135:
[----:B------:R-:W-:Y:S01]  /*9490*/  ISETP.NE.AND P0, PT, R87, RZ, PT ;  /* 0x000000ff5700720c */ /* 0x000fe20003f05270 */
[----:B------:R-:W-:-:S12]  /*94a0*/  BSSY.RECONVERGENT B0, `(.L_x_134) ;  /* 0x0000009000007945 */ /* 0x000fd80003800200 */
[----:B------:R-:W-:Y:S05]  /*94b0*/  @P0 BRA `(.L_x_136) ;  /* 0x0000000000140947 */ /* 0x000fea0003800000 */
[----:B------:R-:W2:Y:S02]  /*94c0*/  LDCU.64 UR4, c[0x0][0x888] ;  /* 0x00011100ff0477ac */ /* 0x000ea40008000a00 */
[----:B--2---:R-:W-:-:S04]  /*94d0*/  ISETP.NE.U32.AND P0, PT, RZ, UR4, PT ;  /* 0x00000004ff007c0c */ /* 0x004fc8000bf05070 */
[----:B------:R-:W-:-:S13]  /*94e0*/  ISETP.NE.AND.EX P0, PT, RZ, UR5, PT, P0 ;  /* 0x00000005ff007c0c */ /* 0x000fda000bf05300 */
[----:B------:R-:W-:Y:S05]  /*94f0*/  @!P0 EXIT ;  /* 0x000000000000894d */ /* 0x000fea0003800000 */
[----:B------:R-:W-:Y:S05]  /*9500*/  BRA `(.L_x_137) ;  /* 0x0000000000087947 */ /* 0x000fea0003800000 */
.L_x_136:
[----:B------:R-:W-:-:S13]  /*9510*/  FSETP.NEU.AND P0, PT, R41, RZ, PT ;  /* 0x000000ff2900720b */ /* 0x000fda0003f0d000 */
[----:B------:R-:W-:Y:S05]  /*9520*/  @!P0 EXIT ;  /* 0x000000000000894d */ /* 0x000fea0003800000 */
.L_x_137:
[----:B------:R-:W-:Y:S05]  /*9530*/  BSYNC.RECONVERGENT B0 ;  /* 0x0000000000007941 */ /* 0x000fea0003800200 */
.L_x_134:
[----:B------:R-:W2:Y:S01]  /*9540*/  S2UR UR5, SR_CgaCtaId ;  /* 0x00000000000579c3 */ /* 0x000ea20000008800 */
[----:B------:R-:W-:Y:S01]  /*9550*/  ULEA UR4, UR46, UR44, 0x3 ;  /* 0x0000002c2e047291 */ /* 0x000fe2000f8e18ff */
[----:B------:R-:W-:-:S04]  /*9560*/  DEPBAR.LE SB0, 0x0 ;  /* 0x000080000000791a */ /* 0x000fc80000000000 */
[----:B------:R-:W-:-:S04]  /*9570*/  UIADD3 UR4, UPT, UPT, UR4, 0x60, URZ ;  /* 0x0000006004047890 */ /* 0x000fc8000fffe0ff */
[----:B--2---:R-:W-:-:S09]  /*9580*/  UPRMT UR4, UR5, 0x654, UR4 ;  /* 0x0000065405047896 */ /* 0x004fd20008000004 */
[----:B------:R-:W-:Y:S01]  /*9590*/  SYNCS.ARRIVE.TRANS64.RED.A1T0 RZ, [UR4], RZ ;  /* 0x000000ffffff79a7 */ /* 0x000fe20008100404 */
[----:B------:R-:W-:Y:S05]  /*95a0*/  EXIT ;  /* 0x000000000000794d */ /* 0x000fea0003800000 */
.L_x_24:
[----:B-1----:R1:W3:Y:S02]  /*95b0*/  SYNCS.PHASECHK.TRANS64.TRYWAIT P0, [R0+URZ+0x100], R3 ;  /* 0x00010003000075a7 */ /* 0x0022e400080011ff */
[----:B---3--:R-:W-:Y:S05]  /*95c0*/  @!P0 NANOSLEEP.SYNCS 0x989680 ;  /* 0x009896800000895d */ /* 0x008fea0003900000 */
[----:B------:R-:W3:Y:S02]  /*95d0*/  @!P0 SYNCS.PHASECHK.TRANS64 P0, [R0+URZ+0x100], R3 ;  /* 0x00010003000085a7 */ /* 0x000ee400080010ff */
[----:B---3--:R-:W-:Y:S05]  /*95e0*/  @!P0 BRA `(.L_x_24) ;  /* 0xfffffffc00f08947 */ /* 0x008fea000383ffff */
[----:B------:R-:W-:Y:S05]  /*95f0*/  BRA `(.L_x_138) ;  /* 0xffffff8000b47947 */ /* 0x000fea000383ffff */
.L_x_27:
[----:B-1----:R-:W-:-:S07]  /*9600*/  MOV R0, UR33 ;  /* 0x0000002100007c02 */ /* 0x002fce0008000f00 */
.L_x_139:
[----:B-1----:R1:W3:Y:S02]  /*9610*/  SYNCS.PHASECHK.TRANS64.TRYWAIT P0, [R0+URZ+0x20], R3 ;  /* 0x00002003000075a7 */ /* 0x0022e400080011ff */
[----:B---3--:R-:W-:Y:S05]  /*9620*/  @!P0 NANOSLEEP.SYNCS 0x989680 ;  /* 0x009896800000895d */ /* 0x008fea0003900000 */
[----:B------:R-:W3:Y:S02]  /*9630*/  @!P0 SYNCS.PHASECHK.TRANS64 P0, [R0+URZ+0x20], R3 ;  /* 0x00002003000085a7 */ /* 0x000ee400080010ff */
[----:B---3--:R-:W-:Y:S05]  /*9640*/  @!P0 BRA `(.L_x_139) ;  /* 0xfffffffc00f08947 */ /* 0x008fea000383ffff */
[----:B------:R-:W-:Y:S05]  /*9650*/  BRA `(.L_x_26) ;  /* 0xffffff8000f47947 */ /* 0x000fea000383ffff */
.L_x_34:
[----:B-1----:R-:W-:-:S07]  /*9660*/  MOV R0, UR9 ;  /* 0x0000000900007c02 */ /* 0x002fce0008000f00 */
.L_x_140:
[----:B-1----:R1:W3:Y:S02]  /*9670*/  SYNCS.PHASECHK.TRANS64.TRYWAIT P0, [R0+URZ+0x20], R3 ;  /* 0x00002003000075a7 */ /* 0x0022e400080011ff */
[----:B---3--:R-:W-:Y:S05]  /*9680*/  @!P0 NANOSLEEP.SYNCS 0x989680 ;  /* 0x009896800000895d */ /* 0x008fea0003900000 */
[----:B------:R-:W3:Y:S02]  /*9690*/  @!P0 SYNCS.PHASECHK.TRANS64 P0, [R0+URZ+0x20], R3 ;  /* 0x00002003000085a7 */ /* 0x000ee400080010ff */
[----:B---3--:R-:W-:Y:S05]  /*96a0*/  @!P0 BRA `(.L_x_140) ;  /* 0xfffffffc00f08947 */ /* 0x008fea000383ffff */
[----:B------:R-:W-:Y:S05]  /*96b0*/  BRA `(.L_x_33) ;  /* 0xffffff8400b47947 */ /* 0x000fea000383ffff */
.L_x_39:
[----:B-1----:R1:W3:Y:S02]  /*96c0*/  SYNCS.PHASECHK.TRANS64.TRYWAIT P0, [R3+URZ+0x90], R0 ;  /* 0x00009000030075a7 */ /* 0x0022e400080011ff */
[----:B---3--:R-:W-:Y:S05]  /*96d0*/  @!P0 NANOSLEEP.SYNCS 0x989680 ;  /* 0x009896800000895d */ /* 0x008fea0003900000 */
[----:B------:R-:W3:Y:S02]  /*96e0*/  @!P0 SYNCS.PHASECHK.TRANS64 P0, [R3+URZ+0x90], R0 ;  /* 0x00009000030085a7 */ /* 0x000ee400080010ff */
[----:B---3--:R-:W-:Y:S05]  /*96f0*/  @!P0 BRA `(.L_x_39) ;  /* 0xfffffffc00f08947 */ /* 0x008fea000383ffff */
[----:B------:R-:W-:Y:S05]  /*9700*/  BRA `(.L_x_141) ;  /* 0xffffff8800547947 */ /* 0x000fea000383ffff */
.L_x_43:
[----:B-1----:R-:W-:-:S07]  /*9710*/  MOV R0, UR4 ;  /* 0x0000000400007c02 */ /* 0x002fce0008000f00 */
.L_x_142:
[----:B-1----:R1:W3:Y:S02]  /*9720*/  SYNCS.PHASECHK.TRANS64.TRYWAIT P0, [R0+URZ], R3 ;  /* 0x00000003000075a7 */ /* 0x0022e400080011ff */
[----:B---3--:R-:W-:Y:S05]  /*9730*/  @!P0 NANOSLEEP.SYNCS 0x989680 ;  /* 0x009896800000895d */ /* 0x008fea0003900000 */
[----:B------:R-:W3:Y:S02]  /*9740*/  @!P0 SYNCS.PHASECHK.TRANS64 P0, [R0+URZ], R3 ;  /* 0x00000003000085a7 */ /* 0x000ee400080010ff */
[----:B---3--:R-:W-:Y:S05]  /*9750*/  @!P0 BRA `(.L_x_142) ;  /* 0xfffffffc00f08947 */ /* 0x008fea000383ffff */
[----:B------:R-:W-:Y:S05]  /*9760*/  BRA `(.L_x_143) ;  /* 0xffffff9000007947 */ /* 0x000fea000383ffff */
.L_x_44:
[----:B------:R-:W-:-:S07]  /*9770*/  MOV R0, UR5 ;  /* 0x0000000500007c02 */ /* 0x000fce0008000f00 */
.L_x_144:
[----:B-1----:R1:W3:Y:S02]  /*9780*/  SYNCS.PHASECHK.TRANS64.TRYWAIT P0, [R0+URZ], R3 ;  /* 0x00000003000075a7 */ /* 0x0022e400080011ff */
[----:B---3--:R-:W-:Y:S05]  /*9790*/  @!P0 NANOSLEEP.SYNCS 0x989680 ;  /* 0x009896800000895d */ /* 0x008fea0003900000 */
[----:B------:R-:W3:Y:S02]  /*97a0*/  @!P0 SYNCS.PHASECHK.TRANS64 P0, [R0+URZ], R3 ;  /* 0x00000003000085a7 */ /* 0x000ee400080010ff */
[----:B---3--:R-:W-:Y:S05]  /*97b0*/  @!P0 BRA `(.L_x_144) ;  /* 0xfffffffc00f08947 */ /* 0x008fea000383ffff */
[----:B------:R-:W-:Y:S05]  /*97c0*/  BRA `(.L_x_145) ;  /* 0xffffff90000c7947 */ /* 0x000fea000383ffff */
.L_x_45:
[----:B------:R-:W-:-:S07]  /*97d0*/  MOV R0, UR5 ;  /* 0x0000000500007c02 */ /* 0x000fce0008000f00 */
.L_x_146:
[----:B-1----:R1:W3:Y:S02]  /*97e0*/  SYNCS.PHASECHK.TRANS64.TRYWAIT P0, [R0+URZ], R3 ;  /* 0x00000003000075a7 */ /* 0x0022e400080011ff */
[----:B---3--:R-:W-:Y:S05]  /*97f0*/  @!P0 NANOSLEEP.SYNCS 0x989680 ;  /* 0x009896800000895d */ /* 0x008fea0003900000 */
[----:B------:R-:W3:Y:S02]  /*9800*/  @!P0 SYNCS.PHASECHK.TRANS64 P0, [R0+URZ], R3 ;  /* 0x00000003000085a7 */ /* 0x000ee400080010ff */
[----:B---3--:R-:W-:Y:S05]  /*9810*/  @!P0 BRA `(.L_x_146) ;  /* 0xfffffffc00f08947 */ /* 0x008fea000383ffff */
[----:B------:R-:W-:Y:S05]  /*9820*/  BRA `(.L_x_147) ;  /* 0xffffff9000187947 */ /* 0x000fea000383ffff */
.L_x_48:
[----:B--2---:R2:W3:Y:S02]  /*9830*/  SYNCS.PHASECHK.TRANS64.TRYWAIT P0, [R2+URZ+0xf0], R5 ;  /* 0x0000f005020075a7 */ /* 0x0044e400080011ff */
[----:B---3--:R-:W-:Y:S05]  /*9840*/  @!P0 NANOSLEEP.SYNCS 0x989680 ;  /* 0x009896800000895d */ /* 0x008fea0003900000 */
[----:B------:R-:W3:Y:S02]  /*9850*/  @!P0 SYNCS.PHASECHK.TRANS64 P0, [R2+URZ+0xf0], R5 ;  /* 0x0000f005020085a7 */ /* 0x000ee400080010ff */
[----:B---3--:R-:W-:Y:S05]  /*9860*/  @!P0 BRA `(.L_x_48) ;  /* 0xfffffffc00f08947 */ /* 0x008fea000383ffff */
[----:B------:R-:W-:Y:S05]  /*9870*/  BRA `(.L_x_148) ;  /* 0xffffff90007c7947 */ /* 0x000fea000383ffff */
.L_x_49:
[----:B------:R-:W-:-:S07]  /*9880*/  MOV R2, UR4 ;  /* 0x0000000400027c02 */ /* 0x000fce0008000f00 */
.L_x_149:
[----:B--2---:R2:W3:Y:S02]  /*9890*/  SYNCS.PHASECHK.TRANS64.TRYWAIT P0, [R2+URZ+0xa0], R5 ;  /* 0x0000a005020075a7 */ /* 0x0044e400080011ff */
[----:B---3--:R-:W-:Y:S05]  /*98a0*/  @!P0 NANOSLEEP.SYNCS 0x989680 ;  /* 0x009896800000895d */ /* 0x008fea0003900000 */
[----:B------:R-:W3:Y:S02]  /*98b0*/  @!P0 SYNCS.PHASECHK.TRANS64 P0, [R2+URZ+0xa0], R5 ;  /* 0x0000a005020085a7 */ /* 0x000ee400080010ff */
[----:B---3--:R-:W-:Y:S05]  /*98c0*/  @!P0 BRA `(.L_x_149) ;  /* 0xfffffffc00f08947 */ /* 0x008fea000383ffff */
[----:B------:R-:W-:Y:S05]  /*98d0*/  BRA `(.L_x_150) ;  /* 0xffffff90008c7947 */ /* 0x000fea000383ffff */
.L_x_50:
[----:B--2---:R2:W3:Y:S02]  /*98e0*/  SYNCS.PHASECHK.TRANS64.TRYWAIT P1, [R2+URZ+0x90], R5 ;  /* 0x00009005020075a7 */ /* 0x0044e400080211ff */
[----:B---3--:R-:W-:Y:S05]  /*98f0*/  @!P1 NANOSLEEP.SYNCS 0x989680 ;  /* 0x009896800000995d */ /* 0x008fea0003900000 */
[----:B------:R-:W3:Y:S02]  /*9900*/  @!P1 SYNCS.PHASECHK.TRANS64 P1, [R2+URZ+0x90], R5 ;  /* 0x00009005020095a7 */ /* 0x000ee400080210ff */
[----:B---3--:R-:W-:Y:S05]  /*9910*/  @!P1 BRA `(.L_x_50) ;  /* 0xfffffffc00f09947 */ /* 0x008fea000383ffff */
[----:B------:R-:W-:Y:S05]  /*9920*/  BRA `(.L_x_151) ;  /* 0xffffff9000bc7947 */ /* 0x000fea000383ffff */
.L_x_53:
[----:B------:R-:W-:-:S07]  /*9930*/  MOV R0, UR4 ;  /* 0x0000000400007c02 */ /* 0x000fce0008000f00 */
.L_x_152:
[----:B--2---:R2:W3:Y:S02]  /*9940*/  SYNCS.PHASECHK.TRANS64.TRYWAIT P0, [R0+URZ+0xa0], R3 ;  /* 0x0000a003000075a7 */ /* 0x0044e400080011ff */
[----:B---3--:R-:W-:Y:S05]  /*9950*/  @!P0 NANOSLEEP.SYNCS 0x989680 ;  /* 0x009896800000895d */ /* 0x008fea0003900000 */
[----:B------:R-:W3:Y:S02]  /*9960*/  @!P0 SYNCS.PHASECHK.TRANS64 P0, [R0+URZ+0xa0], R3 ;  /* 0x0000a003000085a7 */ /* 0x000ee400080010ff */
[----:B---3--:R-:W-:Y:S05]  /*9970*/  @!P0 BRA `(.L_x_152) ;  /* 0xfffffffc00f08947 */ /* 0x008fea000383ffff */
[----:B------:R-:W-:Y:S05]  /*9980*/  BRA `(.L_x_52) ;  /* 0xffffff9400107947 */ /* 0x000fea000383ffff */
.L_x_60:
[----:B-1----:R1:W2:Y:S02]  /*9990*/  SYNCS.PHASECHK.TRANS64.TRYWAIT P1, [R0+URZ+0x90], R5 ;  /* 0x00009005000075a7 */ /* 0x0022a400080211ff */
[----:B--2---:R-:W-:Y:S05]  /*99a0*/  @!P1 NANOSLEEP.SYNCS 0x989680 ;  /* 0x009896800000995d */ /* 0x004fea0003900000 */
[----:B------:R-:W2:Y:S02]  /*99b0*/  @!P1 SYNCS.PHASECHK.TRANS64 P1, [R0+URZ+0x90], R5 ;  /* 0x00009005000095a7 */ /* 0x000ea400080210ff */
[----:B--2---:R-:W-:Y:S05]  /*99c0*/  @!P1 BRA `(.L_x_60) ;  /* 0xfffffffc00f09947 */ /* 0x004fea000383ffff */
[----:B------:R-:W-:Y:S05]  /*99d0*/  BRA `(.L_x_153) ;  /* 0xffffff9800787947 */ /* 0x000fea000383ffff */
.L_x_61:
[----:B------:R-:W-:-:S07]  /*99e0*/  MOV R3, UR23 ;  /* 0x0000001700037c02 */ /* 0x000fce0008000f00 */
.L_x_154:
[----:B-1----:R1:W2:Y:S02]  /*99f0*/  SYNCS.PHASECHK.TRANS64.TRYWAIT P0, [R3+URZ+0xd0], R0 ;  /* 0x0000d000030075a7 */ /* 0x0022a400080011ff */
[----:B--2---:R-:W-:Y:S05]  /*9a00*/  @!P0 NANOSLEEP.SYNCS 0x989680 ;  /* 0x009896800000895d */ /* 0x004fea0003900000 */
[----:B------:R-:W2:Y:S02]  /*9a10*/  @!P0 SYNCS.PHASECHK.TRANS64 P0, [R3+URZ+0xd0], R0 ;  /* 0x0000d000030085a7 */ /* 0x000ea400080010ff */
[----:B--2---:R-:W-:Y:S05]  /*9a20*/  @!P0 BRA `(.L_x_154) ;  /* 0xfffffffc00f08947 */ /* 0x004fea000383ffff */
[----:B------:R-:W-:Y:S05]  /*9a30*/  BRA `(.L_x_155) ;  /* 0xffffff9800c87947 */ /* 0x000fea000383ffff */
.L_x_64:
[----:B------:R-:W-:Y:S07]  /*9a40*/  MOV R0, UR5 ;  /* 0x0000000500007c02 */ /* 0x000fee0008000f00 */
.L_x_156:
[----:B-1----:R1:W2:Y:S02]  /*9a50*/  SYNCS.PHASECHK.TRANS64.TRYWAIT P0, [R0+URZ], R3 ;  /* 0x00000003000075a7 */ /* 0x0022a400080011ff */
[----:B--2---:R-:W-:Y:S05]  /*9a60*/  @!P0 NANOSLEEP.SYNCS 0x989680 ;  /* 0x009896800000895d */ /* 0x004fea0003900000 */
[----:B------:R-:W2:Y:S02]  /*9a70*/  @!P0 SYNCS.PHASECHK.TRANS64 P0, [R0+URZ], R3 ;  /* 0x00000003000085a7 */ /* 0x000ea400080010ff */
[----:B--2---:R-:W-:Y:S05]  /*9a80*/  @!P0 BRA `(.L_x_156) ;  /* 0xfffffffc00f08947 */ /* 0x004fea000383ffff */
[----:B------:R-:W-:Y:S05]  /*9a90*/  BRA `(.L_x_63) ;  /* 0xffffff9800e47947 */ /* 0x000fea000383ffff */
.L_x_67:
[----:B------:R-:W-:-:S07]  /*9aa0*/  MOV R0, UR4 ;  /* 0x0000000400007c02 */ /* 0x000fce0008000f00 */
.L_x_157:
[----:B--2---:R2:W4:Y:S02]  /*9ab0*/  SYNCS.PHASECHK.TRANS64.TRYWAIT P0, [R0+URZ], R3 ;  /* 0x00000003000075a7 */ /* 0x00452400080011ff */
[----:B----4-:R-:W-:Y:S05]  /*9ac0*/  @!P0 NANOSLEEP.SYNCS 0x989680 ;  /* 0x009896800000895d */ /* 0x010fea0003900000 */
[----:B------:R-:W4:Y:S02]  /*9ad0*/  @!P0 SYNCS.PHASECHK.TRANS64 P0, [R0+URZ], R3 ;  /* 0x00000003000085a7 */ /* 0x000f2400080010ff */
[----:B----4-:R-:W-:Y:S05]  /*9ae0*/  @!P0 BRA `(.L_x_157) ;  /* 0xfffffffc00f08947 */ /* 0x010fea000383ffff */
[----:B------:R-:W-:Y:S05]  /*9af0*/  BRA `(.L_x_158) ;  /* 0xffffff9c00987947 */ /* 0x000fea000383ffff */
.L_x_68:
[----:B------:R-:W-:-:S07]  /*9b00*/  MOV R0, UR5 ;  /* 0x0000000500007c02 */ /* 0x000fce0008000f00 */
.L_x_159:
[----:B-1----:R1:W2:Y:S02]  /*9b10*/  SYNCS.PHASECHK.TRANS64.TRYWAIT P0, [R0+URZ], R3 ;  /* 0x00000003000075a7 */ /* 0x0022a400080011ff */
[----:B--2---:R-:W-:Y:S05]  /*9b20*/  @!P0 NANOSLEEP.SYNCS 0x989680 ;  /* 0x009896800000895d */ /* 0x004fea0003900000 */
[----:B------:R-:W2:Y:S02]  /*9b30*/  @!P0 SYNCS.PHASECHK.TRANS64 P0, [R0+URZ], R3 ;  /* 0x00000003000085a7 */ /* 0x000ea400080010ff */
[----:B--2---:R-:W-:Y:S05]  /*9b40*/  @!P0 BRA `(.L_x_159) ;  /* 0xfffffffc00f08947 */ /* 0x004fea000383ffff */
[----:B------:R-:W-:Y:S05]  /*9b50*/  BRA `(.L_x_160) ;  /* 0xffffff9c00a47947 */ /* 0x000fea000383ffff */
.L_x_69:
[----:B------:R-:W-:-:S07]  /*9b60*/  MOV R0, UR5 ;  /* 0x0000000500007c02 */ /* 0x000fce0008000f00 */
.L_x_161:
[----:B-1----:R1:W2:Y:S02]  /*9b70*/  SYNCS.PHASECHK.TRANS64.TRYWAIT P0, [R0+URZ], R3 ;  /* 0x00000003000075a7 */ /* 0x0022a400080011ff */
[----:B--2---:R-:W-:Y:S05]  /*9b80*/  @!P0 NANOSLEEP.SYNCS 0x989680 ;  /* 0x009896800000895d */ /* 0x004fea0003900000 */
[----:B------:R-:W2:Y:S02]  /*9b90*/  @!P0 SYNCS.PHASECHK.TRANS64 P0, [R0+URZ], R3 ;  /* 0x00000003000085a7 */ /* 0x000ea400080010ff */
[----:B--2---:R-:W-:Y:S05]  /*9ba0*/  @!P0 BRA `(.L_x_161) ;  /* 0xfffffffc00f08947 */ /* 0x004fea000383ffff */
[----:B------:R-:W-:Y:S05]  /*9bb0*/  BRA `(.L_x_162) ;  /* 0xffffff9c00b07947 */ /* 0x000fea000383ffff */
.L_x_70:
[----:B------:R-:W-:-:S07]  /*9bc0*/  MOV R0, UR4 ;  /* 0x0000000400007c02 */ /* 0x000fce0008000f00 */
.L_x_163:
[----:B-1----:R1:W2:Y:S02]  /*9bd0*/  SYNCS.PHASECHK.TRANS64.TRYWAIT P0, [R0+URZ], R3 ;  /* 0x00000003000075a7 */ /* 0x0022a400080011ff */
[----:B--2---:R-:W-:Y:S05]  /*9be0*/  @!P0 NANOSLEEP.SYNCS 0x989680 ;  /* 0x009896800000895d */ /* 0x004fea0003900000 */
[----:B------:R-:W2:Y:S02]  /*9bf0*/  @!P0 SYNCS.PHASECHK.TRANS64 P0, [R0+URZ], R3 ;  /* 0x00000003000085a7 */ /* 0x000ea400080010ff */
[----:B--2---:R-:W-:Y:S05]  /*9c00*/  @!P0 BRA `(.L_x_163) ;  /* 0xfffffffc00f08947 */ /* 0x004fea000383ffff */
[----:B------:R-:W-:Y:S05]  /*9c10*/  BRA `(.L_x_164) ;  /* 0xffffff9c00bc7947 */ /* 0x000fea000383ffff */
.L_x_75:
[----:B-1----:R1:W2:Y:S02]  /*9c20*/  SYNCS.PHASECHK.TRANS64.TRYWAIT P0, [R8+URZ+0x90], R5 ;  /* 0x00009005080075a7 */ /* 0x0022a400080011ff */
[----:B--2---:R-:W-:Y:S05]  /*9c30*/  @!P0 NANOSLEEP.SYNCS 0x989680 ;  /* 0x009896800000895d */ /* 0x004fea0003900000 */
[----:B------:R-:W2:Y:S02]  /*9c40*/  @!P0 SYNCS.PHASECHK.TRANS64 P0, [R8+URZ+0x90], R5 ;  /* 0x00009005080085a7 */ /* 0x000ea400080010ff */
[----:B--2---:R-:W-:Y:S05]  /*9c50*/  @!P0 BRA `(.L_x_75) ;  /* 0xfffffffc00f08947 */ /* 0x004fea000383ffff */
[----:B------:R-:W-:Y:S05]  /*9c60*/  BRA `(.L_x_165) ;  /* 0xffffffa400007947 */ /* 0x000fea000383ffff */
.L_x_78:
[----:B------:R-:W-:Y:S07]  /*9c70*/  MOV R0, UR21 ;  /* 0x0000001500007c02 */ /* 0x000fee0008000f00 */
.L_x_166:
[----:B-1----:R1:W2:Y:S02]  /*9c80*/  SYNCS.PHASECHK.TRANS64.TRYWAIT P1, [R0+URZ+0x88], R5 ;  /* 0x00008805000075a7 */ /* 0x0022a400080211ff */
[----:B--2---:R-:W-:Y:S05]  /*9c90*/  @!P1 NANOSLEEP.SYNCS 0x989680 ;  /* 0x009896800000995d */ /* 0x004fea0003900000 */
[----:B------:R-:W2:Y:S02]  /*9ca0*/  @!P1 SYNCS.PHASECHK.TRANS64 P1, [R0+URZ+0x88], R5 ;  /* 0x00008805000095a7 */ /* 0x000ea400080210ff */
[----:B--2---:R-:W-:Y:S05]  /*9cb0*/  @!P1 BRA `(.L_x_166) ;  /* 0xfffffffc00f09947 */ /* 0x004fea000383ffff */
[----:B------:R-:W-:Y:S05]  /*9cc0*/  BRA `(.L_x_77) ;  /* 0xffffffa8007c7947 */ /* 0x000fea000383ffff */
.L_x_81:
[----:B-1----:R-:W-:Y:S07]  /*9cd0*/  MOV R5, UR21 ;  /* 0x0000001500057c02 */ /* 0x002fee0008000f00 */
.L_x_167:
[----:B-1----:R1:W2:Y:S02]  /*9ce0*/  SYNCS.PHASECHK.TRANS64.TRYWAIT P0, [R5+URZ+0x60], R4 ;  /* 0x00006004050075a7 */ /* 0x0022a400080011ff */
[----:B--2---:R-:W-:Y:S05]  /*9cf0*/  @!P0 NANOSLEEP.SYNCS 0x989680 ;  /* 0x009896800000895d */ /* 0x004fea0003900000 */
[----:B------:R-:W2:Y:S02]  /*9d00*/  @!P0 SYNCS.PHASECHK.TRANS64 P0, [R5+URZ+0x60], R4 ;  /* 0x00006004050085a7 */ /* 0x000ea400080010ff */
[----:B--2---:R-:W-:Y:S05]  /*9d10*/  @!P0 BRA `(.L_x_167) ;  /* 0xfffffffc00f08947 */ /* 0x004fea000383ffff */
[----:B------:R-:W-:Y:S05]  /*9d20*/  BRA `(.L_x_168) ;  /* 0xffffffa800d47947 */ /* 0x000fea000383ffff */
.L_x_82:
[----:B------:R-:W-:Y:S07]  /*9d30*/  MOV R5, UR21 ;  /* 0x0000001500057c02 */ /* 0x000fee0008000f00 */
.L_x_169:
[----:B-1----:R1:W2:Y:S02]  /*9d40*/  SYNCS.PHASECHK.TRANS64.TRYWAIT P0, [R5+URZ+0x68], R4 ;  /* 0x00006804050075a7 */ /* 0x0022a400080011ff */
[----:B--2---:R-:W-:Y:S05]  /*9d50*/  @!P0 NANOSLEEP.SYNCS 0x989680 ;  /* 0x009896800000895d */ /* 0x004fea0003900000 */
[----:B------:R-:W2:Y:S02]  /*9d60*/  @!P0 SYNCS.PHASECHK.TRANS64 P0, [R5+URZ+0x68], R4 ;  /* 0x00006804050085a7 */ /* 0x000ea400080010ff */
[----:B--2---:R-:W-:Y:S05]  /*9d70*/  @!P0 BRA `(.L_x_169) ;  /* 0xfffffffc00f08947 */ /* 0x004fea000383ffff */
[----:B------:R-:W-:Y:S05]  /*9d80*/  BRA `(.L_x_170) ;  /* 0xffffffac000c7947 */ /* 0x000fea000383ffff */
.L_x_83:
[----:B-1----:R-:W-:Y:S07]  /*9d90*/  MOV R5, UR21 ;  /* 0x0000001500057c02 */ /* 0x002fee0008000f00 */
.L_x_171:
[----:B-1----:R1:W2:Y:S02]  /*9da0*/  SYNCS.PHASECHK.TRANS64.TRYWAIT P0, [R5+URZ+0x70], R4 ;  /* 0x00007004050075a7 */ /* 0x0022a400080011ff */
[----:B--2---:R-:W-:Y:S05]  /*9db0*/  @!P0 NANOSLEEP.SYNCS 0x989680 ;  /* 0x009896800000895d */ /* 0x004fea0003900000 */
[----:B------:R-:W2:Y:S02]  /*9dc0*/  @!P0 SYNCS.PHASECHK.TRANS64 P0, [R5+URZ+0x70], R4 ;  /* 0x00007004050085a7 */ /* 0x000ea400080010ff */
[----:B--2---:R-:W-:Y:S05]  /*9dd0*/  @!P0 BRA `(.L_x_171) ;  /* 0xfffffffc00f08947 */ /* 0x004fea000383ffff */
[----:B------:R-:W-:Y:S05]  /*9de0*/  BRA `(.L_x_172) ;  /* 0xffffffac00507947 */ /* 0x000fea000383ffff */
.L_x_84:
[----:B-1----:R-:W-:Y:S07]  /*9df0*/  MOV R5, UR21 ;  /* 0x0000001500057c02 */ /* 0x002fee0008000f00 */
.L_x_173:
[----:B-1----:R1:W2:Y:S02]  /*9e00*/  SYNCS.PHASECHK.TRANS64.TRYWAIT P0, [R5+URZ+0x78], R4 ;  /* 0x00007804050075a7 */ /* 0x0022a400080011ff */
[----:B--2---:R-:W-:Y:S05]  /*9e10*/  @!P0 NANOSLEEP.SYNCS 0x989680 ;  /* 0x009896800000895d */ /* 0x004fea0003900000 */
[----:B------:R-:W2:Y:S02]  /*9e20*/  @!P0 SYNCS.PHASECHK.TRANS64 P0, [R5+URZ+0x78], R4 ;  /* 0x00007804050085a7 */ /* 0x000ea400080010ff */
[----:B--2---:R-:W-:Y:S05]  /*9e30*/  @!P0 BRA `(.L_x_173) ;  /* 0xfffffffc00f08947 */ /* 0x004fea000383ffff */
[----:B------:R-:W-:Y:S05]  /*9e40*/  BRA `(.L_x_174) ;  /* 0xffffffac00987947 */ /* 0x000fea000383ffff */
.L_x_86:
[----:B------:R-:W-:-:S07]  /*9e50*/  MOV R0, UR21 ;  /* 0x0000001500007c02 */ /* 0x000fce0008000f00 */
.L_x_175:
[----:B-1----:R1:W2:Y:S02]  /*9e60*/  SYNCS.PHASECHK.TRANS64.TRYWAIT P0, [R0+URZ+0x60], R3 ;  /* 0x00006003000075a7 */ /* 0x0022a400080011ff */
[----:B--2---:R-:W-:Y:S05]  /*9e70*/  @!P0 NANOSLEEP.SYNCS 0x989680 ;  /* 0x009896800000895d */ /* 0x004fea0003900000 */
[----:B------:R-:W2:Y:S02]  /*9e80*/  @!P0 SYNCS.PHASECHK.TRANS64 P0, [R0+URZ+0x60], R3 ;  /* 0x00006003000085a7 */ /* 0x000ea400080010ff */
[----:B--2---:R-:W-:Y:S05]  /*9e90*/  @!P0 BRA `(.L_x_175) ;  /* 0xfffffffc00f08947 */ /* 0x004fea000383ffff */
[----:B------:R-:W-:Y:S05]  /*9ea0*/  BRA `(.L_x_176) ;  /* 0xffffffb000107947 */ /* 0x000fea000383ffff */
.L_x_87:
[----:B-1----:R-:W-:-:S07]  /*9eb0*/  MOV R0, UR21 ;  /* 0x0000001500007c02 */ /* 0x002fce0008000f00 */
.L_x_177:
[----:B-1----:R1:W2:Y:S02]  /*9ec0*/  SYNCS.PHASECHK.TRANS64.TRYWAIT P0, [R0+URZ+0x68], R3 ;  /* 0x00006803000075a7 */ /* 0x0022a400080011ff */
[----:B--2---:R-:W-:Y:S05]  /*9ed0*/  @!P0 NANOSLEEP.SYNCS 0x989680 ;  /* 0x009896800000895d */ /* 0x004fea0003900000 */
[----:B------:R-:W2:Y:S02]  /*9ee0*/  @!P0 SYNCS.PHASECHK.TRANS64 P0, [R0+URZ+0x68], R3 ;  /* 0x00006803000085a7 */ /* 0x000ea400080010ff */
[----:B--2---:R-:W-:Y:S05]  /*9ef0*/  @!P0 BRA `(.L_x_177) ;  /* 0xfffffffc00f08947 */ /* 0x004fea000383ffff */
[----:B------:R-:W-:Y:S05]  /*9f00*/  BRA `(.L_x_178) ;  /* 0xffffffb000007947 */ /* 0x000fea000383ffff */
.L_x_88:
[----:B-1----:R-:W-:-:S07]  /*9f10*/  MOV R0, UR21 ;  /* 0x0000001500007c02 */ /* 0x002fce0008000f00 */
.L_x_179:
[----:B-1----:R1:W2:Y:S02]  /*9f20*/  SYNCS.PHASECHK.TRANS64.TRYWAIT P0, [R0+URZ+0x70], R3 ;  /* 0x00007003000075a7 */ /* 0x0022a400080011ff */
[----:B--2---:R-:W-:Y:S05]  /*9f30*/  @!P0 NANOSLEEP.SYNCS 0x989680 ;  /* 0x009896800000895d */ /* 0x004fea0003900000 */
[----:B------:R-:W2:Y:S02]  /*9f40*/  @!P0 SYNCS.PHASECHK.TRANS64 P0, [R0+URZ+0x70], R3 ;  /* 0x00007003000085a7 */ /* 0x000ea400080010ff */
[----:B--2---:R-:W-:Y:S05]  /*9f50*/  @!P0 BRA `(.L_x_179) ;  /* 0xfffffffc00f08947 */ /* 0x004fea000383ffff */
[----:B------:R-:W-:Y:S05]  /*9f60*/  BRA `(.L_x_180) ;  /* 0xffffffac00f07947 */ /* 0x000fea000383ffff */
.L_x_90:
[----:B-1----:R1:W2:Y:S02]  /*9f70*/  SYNCS.PHASECHK.TRANS64.TRYWAIT P0, [R3+URZ+0x90], R0 ;  /* 0x00009000030075a7 */ /* 0x0022a400080011ff */
[----:B--2---:R-:W-:Y:S05]  /*9f80*/  @!P0 NANOSLEEP.SYNCS 0x989680 ;  /* 0x009896800000895d */ /* 0x004fea0003900000 */
[----:B------:R-:W2:Y:S02]  /*9f90*/  @!P0 SYNCS.PHASECHK.TRANS64 P0, [R3+URZ+0x90], R0 ;  /* 0x00009000030085a7 */ /* 0x000ea400080010ff */
[----:B--2---:R-:W-:Y:S05]  /*9fa0*/  @!P0 BRA `(.L_x_90) ;  /* 0xfffffffc00f08947 */ /* 0x004fea000383ffff */
[----:B------:R-:W-:Y:S05]  /*9fb0*/  BRA `(.L_x_181) ;  /* 0xffffffb000bc7947 */ /* 0x000fea000383ffff */
.L_x_101:
[----:B-1----:R-:W-:Y:S04]  /*9fc0*/  MOV R0, UR44 ;  /* 0x0000002c00007c02 */ /* 0x002fe80008000f00 */
[----:B------:R1:W2:Y:S03]  /*9fd0*/  SYNCS.PHASECHK.TRANS64.TRYWAIT P1, [R0+URZ+0x40], R5 ;  /* 0x00004005000075a7 */ /* 0x0002a600080211ff */
[----:B--2---:R-:W-:Y:S05]  /*9fe0*/  @!P1 NANOSLEEP.SYNCS 0x989680 ;  /* 0x009896800000995d */ /* 0x004fea0003900000 */
[----:B------:R-:W2:Y:S02]  /*9ff0*/  @!P1 SYNCS.PHASECHK.TRANS64 P1, [R0+URZ+0x40], R5 ;  /* 0x00004005000095a7 */ /* 0x000ea400080210ff */
[----:B--2---:R-:W-:Y:S05]  /*a000*/  @!P1 BRA `(.L_x_101) ;  /* 0xfffffffc00ec9947 */ /* 0x004fea000383ffff */
[----:B------:R-:W-:Y:S05]  /*a010*/  BRA `(.L_x_100) ;  /* 0xffffffc000507947 */ /* 0x000fea000383ffff */
.L_x_103:
[----:B-1----:R1:W4:Y:S02]  /*a020*/  SYNCS.PHASECHK.TRANS64.TRYWAIT P0, [R98+URZ+0xb0], R3 ;  /* 0x0000b003620075a7 */ /* 0x00232400080011ff */
[----:B----4-:R-:W-:Y:S05]  /*a030*/  @!P0 NANOSLEEP.SYNCS 0x989680 ;  /* 0x009896800000895d */ /* 0x010fea0003900000 */
[----:B------:R-:W4:Y:S02]  /*a040*/  @!P0 SYNCS.PHASECHK.TRANS64 P0, [R98+URZ+0xb0], R3 ;  /* 0x0000b003620085a7 */ /* 0x000f2400080010ff */
[----:B----4-:R-:W-:Y:S05]  /*a050*/  @!P0 BRA `(.L_x_103) ;  /* 0xfffffffc00f08947 */ /* 0x010fea000383ffff */
[----:B------:R-:W-:Y:S05]  /*a060*/  BRA `(.L_x_102) ;  /* 0xffffffc0007c7947 */ /* 0x000fea000383ffff */
.L_x_112:
[----:B--2---:R2:W3:Y:S02]  /*a070*/  SYNCS.PHASECHK.TRANS64.TRYWAIT P0, [R3+URZ+0x40], R0 ;  /* 0x00004000030075a7 */ /* 0x0044e400080011ff */
[----:B---3--:R-:W-:Y:S05]  /*a080*/  @!P0 NANOSLEEP.SYNCS 0x989680 ;  /* 0x009896800000895d */ /* 0x008fea0003900000 */
[----:B------:R-:W3:Y:S02]  /*a090*/  @!P0 SYNCS.PHASECHK.TRANS64 P0, [R3+URZ+0x40], R0 ;  /* 0x00004000030085a7 */ /* 0x000ee400080010ff */
[----:B---3--:R-:W-:Y:S05]  /*a0a0*/  @!P0 BRA `(.L_x_112) ;  /* 0xfffffffc00f08947 */ /* 0x008fea000383ffff */
[----:B------:R-:W-:Y:S05]  /*a0b0*/  BRA `(.L_x_111) ;  /* 0xffffffcc00607947 */ /* 0x000fea000383ffff */
.L_x_120:
[----:B-1----:R1:W3:Y:S02]  /*a0c0*/  SYNCS.PHASECHK.TRANS64.TRYWAIT P0, [R63+URZ+0x40], R4 ;  /* 0x000040043f0075a7 */ /* 0x0022e400080011ff */
[----:B---3--:R-:W-:Y:S05]  /*a0d0*/  @!P0 NANOSLEEP.SYNCS 0x989680 ;  /* 0x009896800000895d */ /* 0x008fea0003900000 */
[----:B------:R-:W3:Y:S02]  /*a0e0*/  @!P0 SYNCS.PHASECHK.TRANS64 P0, [R63+URZ+0x40], R4 ;  /* 0x000040043f0085a7 */ /* 0x000ee400080010ff */
[----:B---3--:R-:W-:Y:S05]  /*a0f0*/  @!P0 BRA `(.L_x_120) ;  /* 0xfffffffc00f08947 */ /* 0x008fea000383ffff */
[----:B------:R-:W-:Y:S05]  /*a100*/  BRA `(.L_x_119) ;  /* 0xffffffd800687947 */ /* 0x000fea000383ffff */
.L_x_128:
[----:B-1----:R1:W3:Y:S02]  /*a110*/  SYNCS.PHASECHK.TRANS64.TRYWAIT P0, [R108+URZ+0x40], R3 ;  /* 0x000040036c0075a7 */ /* 0x0022e400080011ff */
[----:B---3--:R-:W-:Y:S05]  /*a120*/  @!P0 NANOSLEEP.SYNCS 0x989680 ;  /* 0x009896800000895d */ /* 0x008fea0003900000 */
[----:B------:R-:W3:Y:S02]  /*a130*/  @!P0 SYNCS.PHASECHK.TRANS64 P0, [R108+URZ+0x40], R3 ;  /* 0x000040036c0085a7 */ /* 0x000ee400080010ff */
[----:B---3--:R-:W-:Y:S05]  /*a140*/  @!P0 BRA `(.L_x_128) ;  /* 0xfffffffc00f08947 */ /* 0x008fea000383ffff */
[----:B------:R-:W-:Y:S05]  /*a150*/  BRA `(.L_x_127) ;  /* 0xffffffe4006c7947 */ /* 0x000fea000383ffff */
        .weak           $__internal_0_$__cuda_sm10x_tcgen05_guardrail_trap_col_being_dealloced_not_returned_by_alloc
        .type           $__internal_0_$__cuda_sm10x_tcgen05_guardrail_trap_col_being_dealloced_not_returned_by_alloc,@function
        .size           $__internal_0_$__cuda_sm10x_tcgen05_guardrail_trap_col_being_dealloced_not_returned_by_alloc,($__internal_1_$__cuda_sm10x_tcgen05_guardrail_trap_phase_invalid_during_alloc - $__internal_0_$__cuda_sm10x_tcgen05_guardrail_trap_col_being_dealloced_not_returned_by_alloc)
$__internal_0_$__cuda_sm10x_tcgen05_guardrail_trap_col_being_dealloced_not_returned_by_alloc:
[----:B------:R-:W-:Y:S05]  /*a160*/  BPT.TRAP 0x1 ;  /* 0x000000040000795c */ /* 0x000fea0000300000 */
[----:B------:R-:W-:-:S04]  /*a170*/  HFMA2 R3, -RZ, RZ, 0, 0 ;  /* 0x00000000ff037431 */ /* 0x000fc800000001ff */
[----:B------:R-:W-:Y:S05]  /*a180*/  RET.REL.NODEC R2 `(_ZN7cutlass13device_kernelINS_4gemm6kernel13GemmUniversalIN4cute5tupleIJiiiiEEENS1_10collective13CollectiveMmaINS1_35MainloopSm100TmaUmmaWarpSpecializedILi4ELi2ELi4ENS5_IJNS4_1CILi2EEENSA_ILi1EEESC_EEEEENS5_IJNSA_ILi64EEENSA_ILi256EEENSA_ILi32EEEEEENS_10bfloat16_tENS5_IJlSC_lEEESJ_SK_NS4_8TiledMMAINS4_8MMA_AtomIJNS4_20SM100_MMA_F16BF16_SSISJ_SJ_fLi64ELi256ELNS4_4UMMA5MajorE0ELSP_0ELNSO_7ScaleInE0ELSQ_0EEEEEENS4_6LayoutINS5_IJSC_SC_SC_EEENS5_IJNSA_ILi0EEESV_SV_EEEEENS5_IJNS4_10UnderscoreESY_SY_EEEEENS4_13SM90_TMA_LOADENS4_14ComposedLayoutINS4_7SwizzleILi2ELi4ELi3EEENS4_18smem_ptr_flag_bitsILi16EEENST_INS5_IJNSA_ILi8EEESH_EEENS5_IJSH_SC_EEEEEEEvNS4_8identityENS4_23SM90_TMA_LOAD_MULTICASTES1B_vS1C_EENS_8epilogue10collective18CollectiveEpilogueINS1F_23Sm100TmaWarpSpecializedILi4ELi2ELi32ELb1ELb0EEEJSI_NS5_IJNST_ISF_SC_EES1K_EEESJ_SK_SJ_SK_NS1F_6fusion15FusionCallbacksIS1J_NS1M_17LinearCombinationISJ_fSJ_fLNS_15FloatRoundStyleE2EEESI_S1L_JEEENS4_5SM1004TMEM4LOAD26SM100_TMEM_LOAD_16dp256b8xES11_NS12_INS13_ILi3ELi4ELi3EEES16_NST_INS5_IJS17_SF_EEENS5_IJSF_SC_EEEEEEENS4_17SM75_U32x4_LDSM_NENS4_14SM90_TMA_STOREES20_NS4_17SM90_U32x4_STSM_NENS4_39AutoVectorizingCopyWithAssumedAlignmentILi128EEEEEEvvEEEEvNT_6ParamsE) ;  /* 0xffffff5c029c7950 */ /* 0x000fea0003c3ffff */
        .weak           $__internal_1_$__cuda_sm10x_tcgen05_guardrail_trap_phase_invalid_during_alloc
        .type           $__internal_1_$__cuda_sm10x_tcgen05_guardrail_trap_phase_invalid_during_alloc,@function
        .size           $__internal_1_$__cuda_sm10x_tcgen05_guardrail_trap_phase_invalid_during_alloc,($__internal_2_$__cuda_sm10x_tcgen05_guardrail_trap_unallocated_columns_being_dealloced - $__internal_1_$__cuda_sm10x_tcgen05_guardrail_trap_phase_invalid_during_alloc)
$__internal_1_$__cuda_sm10x_tcgen05_guardrail_trap_phase_invalid_during_alloc:
[----:B------:R-:W-:Y:S05]  /*a190*/  BPT.TRAP 0x1 ;  /* 0x000000040000795c */ /* 0x000fea0000300000 */
[----:B------:R-:W-:-:S04]  /*a1a0*/  MOV R5, 0x0 ;  /* 0x0000000000057802 */ /* 0x000fc80000000f00 */
[----:B------:R-:W-:Y:S05]  /*a1b0*/  RET.REL.NODEC R4 `(_ZN7cutlass13device_kernelINS_4gemm6kernel13GemmUniversalIN4cute5tupleIJiiiiEEENS1_10collective13CollectiveMmaINS1_35MainloopSm100TmaUmmaWarpSpecializedILi4ELi2ELi4ENS5_IJNS4_1CILi2EEENSA_ILi1EEESC_EEEEENS5_IJNSA_ILi64EEENSA_ILi256EEENSA_ILi32EEEEEENS_10bfloat16_tENS5_IJlSC_lEEESJ_SK_NS4_8TiledMMAINS4_8MMA_AtomIJNS4_20SM100_MMA_F16BF16_SSISJ_SJ_fLi64ELi256ELNS4_4UMMA5MajorE0ELSP_0ELNSO_7ScaleInE0ELSQ_0EEEEEENS4_6LayoutINS5_IJSC_SC_SC_EEENS5_IJNSA_ILi0EEESV_SV_EEEEENS5_IJNS4_10UnderscoreESY_SY_EEEEENS4_13SM90_TMA_LOADENS4_14ComposedLayoutINS4_7SwizzleILi2ELi4ELi3EEENS4_18smem_ptr_flag_bitsILi16EEENST_INS5_IJNSA_ILi8EEESH_EEENS5_IJSH_SC_EEEEEEEvNS4_8identityENS4_23SM90_TMA_LOAD_MULTICASTES1B_vS1C_EENS_8epilogue10collective18CollectiveEpilogueINS1F_23Sm100TmaWarpSpecializedILi4ELi2ELi32ELb1ELb0EEEJSI_NS5_IJNST_ISF_SC_EES1K_EEESJ_SK_SJ_SK_NS1F_6fusion15FusionCallbacksIS1J_NS1M_17LinearCombinationISJ_fSJ_fLNS_15FloatRoundStyleE2EEESI_S1L_JEEENS4_5SM1004TMEM4LOAD26SM100_TMEM_LOAD_16dp256b8xES11_NS12_INS13_ILi3ELi4ELi3EEES16_NST_INS5_IJS17_SF_EEENS5_IJSF_SC_EEEEEEENS4_17SM75_U32x4_LDSM_NENS4_14SM90_TMA_STOREES20_NS4_17SM90_U32x4_STSM_NENS4_39AutoVectorizingCopyWithAssumedAlignmentILi128EEEEEEvvEEEEvNT_6ParamsE) ;  /* 0xffffff5c04907950 */ /* 0x000fea0003c3ffff */
        .weak           $__internal_2_$__cuda_sm10x_tcgen05_guardrail_trap_unallocated_columns_being_dealloced
        .type           $__internal_2_$__cuda_sm10x_tcgen05_guardrail_trap_unallocated_columns_being_dealloced,@function
        .size           $__internal_2_$__cuda_sm10x_tcgen05_guardrail_trap_unallocated_columns_being_dealloced,(.L_x_183 - $__internal_2_$__cuda_sm10x_tcgen05_guardrail_trap_unallocated_columns_being_dealloced)
$__internal_2_$__cuda_sm10x_tcgen05_guardrail_trap_unallocated_columns_being_dealloced:
[----:B------:R-:W-:Y:S05]  /*a1c0*/  BPT.TRAP 0x1 ;  /* 0x000000040000795c */ /* 0x000fea0000300000 */
[----:B------:R-:W-:-:S04]  /*a1d0*/  HFMA2 R3, -RZ, RZ, 0, 0 ;  /* 0x00000000ff037431 */ /* 0x000fc800000001ff */
[----:B------:R-:W-:Y:S05]  /*a1e0*/  RET.REL.NODEC R2 `(_ZN7cutlass13device_kernelINS_4gemm6kernel13GemmUniversalIN4cute5tupleIJiiiiEEENS1_10collective13CollectiveMmaINS1_35MainloopSm100TmaUmmaWarpSpecializedILi4ELi2ELi4ENS5_IJNS4_1CILi2EEENSA_ILi1EEESC_EEEEENS5_IJNSA_ILi64EEENSA_ILi256EEENSA_ILi32EEEEEENS_10bfloat16_tENS5_IJlSC_lEEESJ_SK_NS4_8TiledMMAINS4_8MMA_AtomIJNS4_20SM100_MMA_F16BF16_SSISJ_SJ_fLi64ELi256ELNS4_4UMMA5MajorE0ELSP_0ELNSO_7ScaleInE0ELSQ_0EEEEEENS4_6LayoutINS5_IJSC_SC_SC_EEENS5_IJNSA_ILi0EEESV_SV_EEEEENS5_IJNS4_10UnderscoreESY_SY_EEEEENS4_13SM90_TMA_LOADENS4_14ComposedLayoutINS4_7SwizzleILi2ELi4ELi3EEENS4_18smem_ptr_flag_bitsILi16EEENST_INS5_IJNSA_ILi8EEESH_EEENS5_IJSH_SC_EEEEEEEvNS4_8identityENS4_23SM90_TMA_LOAD_MULTICASTES1B_vS1C_EENS_8epilogue10collective18CollectiveEpilogueINS1F_23Sm100TmaWarpSpecializedILi4ELi2ELi32ELb1ELb0EEEJSI_NS5_IJNST_ISF_SC_EES1K_EEESJ_SK_SJ_SK_NS1F_6fusion15FusionCallbacksIS1J_NS1M_17LinearCombinationISJ_fSJ_fLNS_15FloatRoundStyleE2EEESI_S1L_JEEENS4_5SM1004TMEM4LOAD26SM100_TMEM_LOAD_16dp256b8xES11_NS12_INS13_ILi3ELi4ELi3EEES16_NST_INS5_IJS17_SF_EEENS5_IJSF_SC_EEEEEEENS4_17SM75_U32x4_LDSM_NENS4_14SM90_TMA_STOREES20_NS4_17SM90_U32x4_STSM_NENS4_39AutoVectorizingCopyWithAssumedAlignmentILi128EEEEEEvvEEEEvNT_6ParamsE) ;  /* 0xffffff5c02847950 */ /* 0x000fea0003c3ffff */
.L_x_182:
[----:B------:R-:W-:-:S00]  /*a1f0*/  BRA `(.L_x_182) ;  /* 0xfffffffc00fc7947 */ /* 0x000fc0000383ffff */
[----:B------:R-:W-:-:S00]  /*a200*/  NOP ;  /* 0x0000000000007918 */ /* 0x000fc00000000000 */
[----:B------:R-:W-:-:S00]  /*a210*/  NOP ;  /* 0x0000000000007918 */ /* 0x000fc00000000000 */
[----:B------:R-:W-:-:S00]  /*a220*/  NOP ;  /* 0x0000000000007918 */ /* 0x000fc00000000000 */
[----:B------:R-:W-:-:S00]  /*a230*/  NOP ;  /* 0x0000000000007918 */ /* 0x000fc00000000000 */
[----:B------:R-:W-:-:S00]  /*a240*/  NOP ;  /* 0x0000000000007918 */ /* 0x000fc00000000000 */
[----:B------:R-:W-:-:S00]  /*a250*/  NOP ;  /* 0x0000000000007918 */ /* 0x000fc00000000000 */
[----:B------:R-:W-:-:S00]  /*a260*/  NOP ;  /* 0x0000000000007918 */ /* 0x000fc00000000000 */
[----:B------:R-:W-:-:S00]  /*a270*/  NOP ;  /* 0x0000000000007918 */ /* 0x000fc00000000000 */
.L_x_183:


//--------------------- .nv.global.init           --------------------------
	.section	.nv.global.init,"aw",@progbits
.nv.global.init:
	.type		$str$27,@object
	.size		$str$27,($str$28 - $str$27)
$str$27:
        /*0000*/ 	.byte	0x28, 0x61, 0x64, 0x64, 0x72, 0x65, 0x73, 0x73, 0x20, 0x26, 0x20, 0x6d, 0x61, 0x73, 0x6b, 0x29
        /*0010*/ 	.byte	0x20, 0x3d, 0x3d, 0x20, 0x30, 0x00
	.type		$str$28,@object
	.size		$str$28,($str$26 - $str$28)
$str$28:
        /*0016*/ 	.byte	0x2f, 0x74, 0x6d, 0x70, 0x2f, 0x63, 0x75, 0x74, 0x6c, 0x61, 0x73, 0x73, 0x5f, 0x73, 0x77, 0x65
        /*0026*/ 	.byte	0x65, 0x70, 0x5f, 0x73, 0x72, 0x63, 0x2f, 0x69, 0x6e, 0x63, 0x6c, 0x75, 0x64, 0x65, 0x2f, 0x63
        /*0036*/ 	.byte	0x75, 0x74, 0x65, 0x2f, 0x70, 0x6f, 0x69, 0x6e, 0x74, 0x65, 0x72, 0x5f, 0x66, 0x6c, 0x61, 0x67
        /*0046*/ 	.byte	0x67, 0x65, 0x64, 0x2e, 0x68, 0x70, 0x70, 0x00
	.type		$str$26,@object
	.size		$str$26,($str$25 - $str$26)
$str$26:
        /*004e*/ 	.byte	0x2f, 0x74, 0x6d, 0x70, 0x2f, 0x63, 0x75, 0x74, 0x6c, 0x61, 0x73, 0x73, 0x5f, 0x73, 0x77, 0x65
        /*005e*/ 	.byte	0x65, 0x70, 0x5f, 0x73, 0x72, 0x63, 0x2f, 0x69, 0x6e, 0x63, 0x6c, 0x75, 0x64, 0x65, 0x2f, 0x63
        /*006e*/ 	.byte	0x75, 0x74, 0x65, 0x2f, 0x61, 0x74, 0x6f, 0x6d, 0x2f, 0x63, 0x6f, 0x70, 0x79, 0x5f, 0x74, 0x72
        /*007e*/ 	.byte	0x61, 0x69, 0x74, 0x73, 0x5f, 0x73, 0x6d, 0x31, 0x30, 0x30, 0x2e, 0x68, 0x70, 0x70, 0x00
	.type		$str$25,@object
	.size		$str$25,(__unnamed_1 - $str$25)
$str$25:
        /*008d*/ 	.byte	0x28, 0x28, 0x75, 0x69, 0x6e, 0x74, 0x33, 0x32, 0x5f, 0x74, 0x28, 0x74, 0x68, 0x72, 0x65, 0x61
        /*009d*/ 	.byte	0x64, 0x49, 0x64, 0x78, 0x2e, 0x78, 0x29, 0x20, 0x2f, 0x20, 0x33, 0x32, 0x29, 0x20, 0x25, 0x20
        /*00ad*/ 	.byte	0x34, 0x29, 0x20, 0x3d, 0x3d, 0x20, 0x28, 0x28, 0x28, 0x74, 0x6d, 0x65, 0x6d, 0x5f, 0x61, 0x64
        /*00bd*/ 	.byte	0x64, 0x72, 0x20, 0x3e, 0x3e, 0x20, 0x31, 0x36, 0x29, 0x20, 0x2f, 0x20, 0x33, 0x32, 0x29, 0x20
        /*00cd*/ 	.byte	0x25, 0x20, 0x34, 0x29, 0x00
	.type		__unnamed_1,@object
	.size		__unnamed_1,(__unnamed_2 - __unnamed_1)
__unnamed_1:
        /*00d2*/ 	.byte	0x61, 0x75, 0x74, 0x6f, 0x20, 0x63, 0x75, 0x74, 0x65, 0x3a, 0x3a, 0x61, 0x73, 0x5f, 0x70, 0x6f
        /* <DEDUP_REMOVED lines=24> */
        /*0262*/ 	.byte	0x30, 0x39, 0x36, 0x3e, 0x3e, 0x3e, 0x3e, 0x5d, 0x00
	.type		__unnamed_2,@object
	.size		__unnamed_2,(.L_2 - __unnamed_2)
__unnamed_2:
        /* <DEDUP_REMOVED lines=46> */
        /*054b*/ 	.byte	0x75, 0x74, 0x65, 0x3a, 0x3a, 0x43, 0x3c, 0x30, 0x3e, 0x3e, 0x3e, 0x3e, 0x5d, 0x00
.L_2:


//--------------------- .nv.shared._ZN7cutlass13device_kernelINS_4gemm6kernel13GemmUniversalIN4cute5tupleIJiiiiEEENS1_10collective13CollectiveMmaINS1_35MainloopSm100TmaUmmaWarpSpecializedILi4ELi2ELi4ENS5_IJNS4_1CILi2EEENSA_ILi1EEESC_EEEEENS5_IJNSA_ILi64EEENSA_ILi256EEENSA_ILi32EEEEEENS_10bfloat16_tENS5_IJlSC_lEEESJ_SK_NS4_8TiledMMAINS4_8MMA_AtomIJNS4_20SM100_MMA_F16BF16_SSISJ_SJ_fLi64ELi256ELNS4_4UMMA5MajorE0ELSP_0ELNSO_7ScaleInE0ELSQ_0EEEEEENS4_6LayoutINS5_IJSC_SC_SC_EEENS5_IJNSA_ILi0EEESV_SV_EEEEENS5_IJNS4_10UnderscoreESY_SY_EEEEENS4_13SM90_TMA_LOADENS4_14ComposedLayoutINS4_7SwizzleILi2ELi4ELi3EEENS4_18smem_ptr_flag_bitsILi16EEENST_INS5_IJNSA_ILi8EEESH_EEENS5_IJSH_SC_EEEEEEEvNS4_8identityENS4_23SM90_TMA_LOAD_MULTICASTES1B_vS1C_EENS_8epilogue10collective18CollectiveEpilogueINS1F_23Sm100TmaWarpSpecializedILi4ELi2ELi32ELb1ELb0EEEJSI_NS5_IJNST_ISF_SC_EES1K_EEESJ_SK_SJ_SK_NS1F_6fusion15FusionCallbacksIS1J_NS1M_17LinearCombinationISJ_fSJ_fLNS_15FloatRoundStyleE2EEESI_S1L_JEEENS4_5SM1004TMEM4LOAD26SM100_TMEM_LOAD_16dp256b8xES11_NS12_INS13_ILi3ELi4ELi3EEES16_NST_INS5_IJS17_SF_EEENS5_IJSF_SC_EEEEEEENS4_17SM75_U32x4_LDSM_NENS4_14SM90_TMA_STOREES20_NS4_17SM90_U32x4_STSM_NENS4_39AutoVectorizingCopyWithAssumedAlignmentILi128EEEEEEvvEEEEvNT_6ParamsE --------------------------
	.section	.nv.shared._ZN7cutlass13device_kernelINS_4gemm6kernel13GemmUniversalIN4cute5tupleIJiiiiEEENS1_10collective13CollectiveMmaINS1_35MainloopSm100TmaUmmaWarpSpecializedILi4ELi2ELi4ENS5_IJNS4_1CILi2EEENSA_ILi1EEESC_EEEEENS5_IJNSA_ILi64EEENSA_ILi256EEENSA_ILi32EEEEEENS_10bfloat16_tENS5_IJlSC_lEEESJ_SK_NS4_8TiledMMAINS4_8MMA_AtomIJNS4_20SM100_MMA_F16BF16_SSISJ_SJ_fLi64ELi256ELNS4_4UMMA5MajorE0ELSP_0ELNSO_7ScaleInE0ELSQ_0EEEEEENS4_6LayoutINS5_IJSC_SC_SC_EEENS5_IJNSA_ILi0EEESV_SV_EEEEENS5_IJNS4_10UnderscoreESY_SY_EEEEENS4_13SM90_TMA_LOADENS4_14ComposedLayoutINS4_7SwizzleILi2ELi4ELi3EEENS4_18smem_ptr_flag_bitsILi16EEENST_INS5_IJNSA_ILi8EEESH_EEENS5_IJSH_SC_EEEEEEEvNS4_8identityENS4_23SM90_TMA_LOAD_MULTICASTES1B_vS1C_EENS_8epilogue10collective18CollectiveEpilogueINS1F_23Sm100TmaWarpSpecializedILi4ELi2ELi32ELb1ELb0EEEJSI_NS5_IJNST_ISF_SC_EES1K_EEESJ_SK_SJ_SK_NS1F_6fusion15FusionCallbacksIS1J_NS1M_17LinearCombinationISJ_fSJ_fLNS_15FloatRoundStyleE2EEESI_S1L_JEEENS4_5SM1004TMEM4LOAD26SM100_TMEM_LOAD_16dp256b8xES11_NS12_INS13_ILi3ELi4ELi3EEES16_NST_INS5_IJS17_SF_EEENS5_IJSF_SC_EEEEEEENS4_17SM75_U32x4_LDSM_NENS4_14SM90_TMA_STOREES20_NS4_17SM90_U32x4_STSM_NENS4_39AutoVectorizingCopyWithAssumedAlignmentILi128EEEEEEvvEEEEvNT_6ParamsE,"aw",@nobits
	.sectionflags	@""
	.align	16
	.zero		1024


//--------------------- .nv.shared.reserved.0     --------------------------
	.section	.nv.shared.reserved.0,"aw",@nobits
	.weak		__nv_reservedSMEM_offset_0_alias
	.size		__nv_reservedSMEM_offset_0_alias, 0, 64
	.other		__nv_reservedSMEM_offset_0_alias,@"STO_CUDA_RESERVED_SHARED STV_DEFAULT"
__nv_reservedSMEM_offset_0_alias:
	.zero		0
.nv.shared.reserved.0:
	.zero		64
	.weak		__nv_reservedSMEM_tcgen05_partition
	.type		__nv_reservedSMEM_tcgen05_partition,@object
	.size		__nv_reservedSMEM_tcgen05_partition,(.L_0 - __nv_reservedSMEM_tcgen05_partition)
__nv_reservedSMEM_tcgen05_partition:
	.zero		32
.L_0:


//--------------------- .nv.global                --------------------------
	.section	.nv.global,"aw",@nobits
.nv.global:
	.type		_ZN39_INTERNAL_8385e16b_4_k_cu_cf128cd6_93794cute1_E,@object
	.size		_ZN39_INTERNAL_8385e16b_4_k_cu_cf128cd6_93794cute1_E,(_ZN39_INTERNAL_8385e16b_4_k_cu_cf128cd6_93794cuda3std3__45__cpo6cbeginE - _ZN39_INTERNAL_8385e16b_4_k_cu_cf128cd6_93794cute1_E)
_ZN39_INTERNAL_8385e16b_4_k_cu_cf128cd6_93794cute1_E:
	.zero		1
	.type		_ZN39_INTERNAL_8385e16b_4_k_cu_cf128cd6_93794cuda3std3__45__cpo6cbeginE,@object
	.size		_ZN39_INTERNAL_8385e16b_4_k_cu_cf128cd6_93794cuda3std3__45__cpo6cbeginE,(_ZN39_INTERNAL_8385e16b_4_k_cu_cf128cd6_93794cuda3std3__48in_placeE - _ZN39_INTERNAL_8385e16b_4_k_cu_cf128cd6_93794cuda3std3__45__cpo6cbeginE)
_ZN39_INTERNAL_8385e16b_4_k_cu_cf128cd6_93794cuda3std3__45__cpo6cbeginE:
	.zero		1
	.type		_ZN39_INTERNAL_8385e16b_4_k_cu_cf128cd6_93794cuda3std3__48in_placeE,@object
	.size		_ZN39_INTERNAL_8385e16b_4_k_cu_cf128cd6_93794cuda3std3__48in_placeE,(_ZN39_INTERNAL_8385e16b_4_k_cu_cf128cd6_93794cuda3std6ranges3__45__cpo9iter_moveE - _ZN39_INTERNAL_8385e16b_4_k_cu_cf128cd6_93794cuda3std3__48in_placeE)
_ZN39_INTERNAL_8385e16b_4_k_cu_cf128cd6_93794cuda3std3__48in_placeE:
	.zero		1
	.type		_ZN39_INTERNAL_8385e16b_4_k_cu_cf128cd6_93794cuda3std6ranges3__45__cpo9iter_moveE,@object
	.size		_ZN39_INTERNAL_8385e16b_4_k_cu_cf128cd6_93794cuda3std6ranges3__45__cpo9iter_moveE,(_ZN39_INTERNAL_8385e16b_4_k_cu_cf128cd6_93794cuda3std3__45__cpo5beginE - _ZN39_INTERNAL_8385e16b_4_k_cu_cf128cd6_93794cuda3std6ranges3__45__cpo9iter_moveE)
_ZN39_INTERNAL_8385e16b_4_k_cu_cf128cd6_93794cuda3std6ranges3__45__cpo9iter_moveE:
	.zero		1
	.type		_ZN39_INTERNAL_8385e16b_4_k_cu_cf128cd6_93794cuda3std3__45__cpo5beginE,@object
	.size		_ZN39_INTERNAL_8385e16b_4_k_cu_cf128cd6_93794cuda3std3__45__cpo5beginE,(_ZN39_INTERNAL_8385e16b_4_k_cu_cf128cd6_93794cuda3std3__441_GLOBAL__N__8385e16b_4_k_cu_cf128cd6_93796ignoreE - _ZN39_INTERNAL_8385e16b_4_k_cu_cf128cd6_93794cuda3std3__45__cpo5beginE)
_ZN39_INTERNAL_8385e16b_4_k_cu_cf128cd6_93794cuda3std3__45__cpo5beginE:
	.zero		1
	.type		_ZN39_INTERNAL_8385e16b_4_k_cu_cf128cd6_93794cuda3std3__441_GLOBAL__N__8385e16b_4_k_cu_cf128cd6_93796ignoreE,@object
	.size		_ZN39_INTERNAL_8385e16b_4_k_cu_cf128cd6_93794cuda3std3__441_GLOBAL__N__8385e16b_4_k_cu_cf128cd6_93796ignoreE,(_ZN39_INTERNAL_8385e16b_4_k_cu_cf128cd6_93794cute7productE - _ZN39_INTERNAL_8385e16b_4_k_cu_cf128cd6_93794cuda3std3__441_GLOBAL__N__8385e16b_4_k_cu_cf128cd6_93796ignoreE)
_ZN39_INTERNAL_8385e16b_4_k_cu_cf128cd6_93794cuda3std3__441_GLOBAL__N__8385e16b_4_k_cu_cf128cd6_93796ignoreE:
	.zero		1
	.type		_ZN39_INTERNAL_8385e16b_4_k_cu_cf128cd6_93794cute7productE,@object
	.size		_ZN39_INTERNAL_8385e16b_4_k_cu_cf128cd6_93794cute7productE,(_ZN39_INTERNAL_8385e16b_4_k_cu_cf128cd6_93794cuda3std3__45__cpo3endE - _ZN39_INTERNAL_8385e16b_4_k_cu_cf128cd6_93794cute7productE)
_ZN39_INTERNAL_8385e16b_4_k_cu_cf128cd6_93794cute7productE:
	.zero		1
	.type		_ZN39_INTERNAL_8385e16b_4_k_cu_cf128cd6_93794cuda3std3__45__cpo3endE,@object
	.size		_ZN39_INTERNAL_8385e16b_4_k_cu_cf128cd6_93794cuda3std3__45__cpo3endE,(_ZN39_INTERNAL_8385e16b_4_k_cu_cf128cd6_93794cuda3std3__419piecewise_constructE - _ZN39_INTERNAL_8385e16b_4_k_cu_cf128cd6_93794cuda3std3__45__cpo3endE)
_ZN39_INTERNAL_8385e16b_4_k_cu_cf128cd6_93794cuda3std3__45__cpo3endE:
	.zero		1
	.type		_ZN39_INTERNAL_8385e16b_4_k_cu_cf128cd6_93794cuda3std3__419piecewise_constructE,@object
	.size		_ZN39_INTERNAL_8385e16b_4_k_cu_cf128cd6_93794cuda3std3__419piecewise_constructE,(_ZN39_INTERNAL_8385e16b_4_k_cu_cf128cd6_93794cuda3std3__45__cpo4cendE - _ZN39_INTERNAL_8385e16b_4_k_cu_cf128cd6_93794cuda3std3__419piecewise_constructE)
_ZN39_INTERNAL_8385e16b_4_k_cu_cf128cd6_93794cuda3std3__419piecewise_constructE:
	.zero		1
	.type		_ZN39_INTERNAL_8385e16b_4_k_cu_cf128cd6_93794cuda3std3__45__cpo4cendE,@object
	.size		_ZN39_INTERNAL_8385e16b_4_k_cu_cf128cd6_93794cuda3std3__45__cpo4cendE,(_ZN39_INTERNAL_8385e16b_4_k_cu_cf128cd6_93794cuda3std6ranges3__45__cpo4swapE - _ZN39_INTERNAL_8385e16b_4_k_cu_cf128cd6_93794cuda3std3__45__cpo4cendE)
_ZN39_INTERNAL_8385e16b_4_k_cu_cf128cd6_93794cuda3std3__45__cpo4cendE:
	.zero		1
	.type		_ZN39_INTERNAL_8385e16b_4_k_cu_cf128cd6_93794cuda3std6ranges3__45__cpo4swapE,@object
	.size		_ZN39_INTERNAL_8385e16b_4_k_cu_cf128cd6_93794cuda3std6ranges3__45__cpo4swapE,(.L_10 - _ZN39_INTERNAL_8385e16b_4_k_cu_cf128cd6_93794cuda3std6ranges3__45__cpo4swapE)
_ZN39_INTERNAL_8385e16b_4_k_cu_cf128cd6_93794cuda3std6ranges3__45__cpo4swapE:
	.zero		1
.L_10:


//--------------------- .nv.constant0._ZN7cutlass13device_kernelINS_4gemm6kernel13GemmUniversalIN4cute5tupleIJiiiiEEENS1_10collective13CollectiveMmaINS1_35MainloopSm100TmaUmmaWarpSpecializedILi4ELi2ELi4ENS5_IJNS4_1CILi2EEENSA_ILi1EEESC_EEEEENS5_IJNSA_ILi64EEENSA_ILi256EEENSA_ILi32EEEEEENS_10bfloat16_tENS5_IJlSC_lEEESJ_SK_NS4_8TiledMMAINS4_8MMA_AtomIJNS4_20SM100_MMA_F16BF16_SSISJ_SJ_fLi64ELi256ELNS4_4UMMA5MajorE0ELSP_0ELNSO_7ScaleInE0ELSQ_0EEEEEENS4_6LayoutINS5_IJSC_SC_SC_EEENS5_IJNSA_ILi0EEESV_SV_EEEEENS5_IJNS4_10UnderscoreESY_SY_EEEEENS4_13SM90_TMA_LOADENS4_14ComposedLayoutINS4_7SwizzleILi2ELi4ELi3EEENS4_18smem_ptr_flag_bitsILi16EEENST_INS5_IJNSA_ILi8EEESH_EEENS5_IJSH_SC_EEEEEEEvNS4_8identityENS4_23SM90_TMA_LOAD_MULTICASTES1B_vS1C_EENS_8epilogue10collective18CollectiveEpilogueINS1F_23Sm100TmaWarpSpecializedILi4ELi2ELi32ELb1ELb0EEEJSI_NS5_IJNST_ISF_SC_EES1K_EEESJ_SK_SJ_SK_NS1F_6fusion15FusionCallbacksIS1J_NS1M_17LinearCombinationISJ_fSJ_fLNS_15FloatRoundStyleE2EEESI_S1L_JEEENS4_5SM1004TMEM4LOAD26SM100_TMEM_LOAD_16dp256b8xES11_NS12_INS13_ILi3ELi4ELi3EEES16_NST_INS5_IJS17_SF_EEENS5_IJSF_SC_EEEEEEENS4_17SM75_U32x4_LDSM_NENS4_14SM90_TMA_STOREES20_NS4_17SM90_U32x4_STSM_NENS4_39AutoVectorizingCopyWithAssumedAlignmentILi128EEEEEEvvEEEEvNT_6ParamsE --------------------------
	.section	.nv.constant0._ZN7cutlass13device_kernelINS_4gemm6kernel13GemmUniversalIN4cute5tupleIJiiiiEEENS1_10collective13CollectiveMmaINS1_35MainloopSm100TmaUmmaWarpSpecializedILi4ELi2ELi4ENS5_IJNS4_1CILi2EEENSA_ILi1EEESC_EEEEENS5_IJNSA_ILi64EEENSA_ILi256EEENSA_ILi32EEEEEENS_10bfloat16_tENS5_IJlSC_lEEESJ_SK_NS4_8TiledMMAINS4_8MMA_AtomIJNS4_20SM100_MMA_F16BF16_SSISJ_SJ_fLi64ELi256ELNS4_4UMMA5MajorE0ELSP_0ELNSO_7ScaleInE0ELSQ_0EEEEEENS4_6LayoutINS5_IJSC_SC_SC_EEENS5_IJNSA_ILi0EEESV_SV_EEEEENS5_IJNS4_10UnderscoreESY_SY_EEEEENS4_13SM90_TMA_LOADENS4_14ComposedLayoutINS4_7SwizzleILi2ELi4ELi3EEENS4_18smem_ptr_flag_bitsILi16EEENST_INS5_IJNSA_ILi8EEESH_EEENS5_IJSH_SC_EEEEEEEvNS4_8identityENS4_23SM90_TMA_LOAD_MULTICASTES1B_vS1C_EENS_8epilogue10collective18CollectiveEpilogueINS1F_23Sm100TmaWarpSpecializedILi4ELi2ELi32ELb1ELb0EEEJSI_NS5_IJNST_ISF_SC_EES1K_EEESJ_SK_SJ_SK_NS1F_6fusion15FusionCallbacksIS1J_NS1M_17LinearCombinationISJ_fSJ_fLNS_15FloatRoundStyleE2EEESI_S1L_JEEENS4_5SM1004TMEM4LOAD26SM100_TMEM_LOAD_16dp256b8xES11_NS12_INS13_ILi3ELi4ELi3EEES16_NST_INS5_IJS17_SF_EEENS5_IJSF_SC_EEEEEEENS4_17SM75_U32x4_LDSM_NENS4_14SM90_TMA_STOREES20_NS4_17SM90_U32x4_STSM_NENS4_39AutoVectorizingCopyWithAssumedAlignmentILi128EEEEEEvvEEEEvNT_6ParamsE,"a",@progbits
	.sectionflags	@""
	.align	4
.nv.constant0._ZN7cutlass13device_kernelINS_4gemm6kernel13GemmUniversalIN4cute5tupleIJiiiiEEENS1_10collective13CollectiveMmaINS1_35MainloopSm100TmaUmmaWarpSpecializedILi4ELi2ELi4ENS5_IJNS4_1CILi2EEENSA_ILi1EEESC_EEEEENS5_IJNSA_ILi64EEENSA_ILi256EEENSA_ILi32EEEEEENS_10bfloat16_tENS5_IJlSC_lEEESJ_SK_NS4_8TiledMMAINS4_8MMA_AtomIJNS4_20SM100_MMA_F16BF16_SSISJ_SJ_fLi64ELi256ELNS4_4UMMA5MajorE0ELSP_0ELNSO_7ScaleInE0ELSQ_0EEEEEENS4_6LayoutINS5_IJSC_SC_SC_EEENS5_IJNSA_ILi0EEESV_SV_EEEEENS5_IJNS4_10UnderscoreESY_SY_EEEEENS4_13SM90_TMA_LOADENS4_14ComposedLayoutINS4_7SwizzleILi2ELi4ELi3EEENS4_18smem_ptr_flag_bitsILi16EEENST_INS5_IJNSA_ILi8EEESH_EEENS5_IJSH_SC_EEEEEEEvNS4_8identityENS4_23SM90_TMA_LOAD_MULTICASTES1B_vS1C_EENS_8epilogue10collective18CollectiveEpilogueINS1F_23Sm100TmaWarpSpecializedILi4ELi2ELi32ELb1ELb0EEEJSI_NS5_IJNST_ISF_SC_EES1K_EEESJ_SK_SJ_SK_NS1F_6fusion15FusionCallbacksIS1J_NS1M_17LinearCombinationISJ_fSJ_fLNS_15FloatRoundStyleE2EEESI_S1L_JEEENS4_5SM1004TMEM4LOAD26SM100_TMEM_LOAD_16dp256b8xES11_NS12_INS13_ILi3ELi4ELi3EEES16_NST_INS5_IJS17_SF_EEENS5_IJSF_SC_EEEEEEENS4_17SM75_U32x4_LDSM_NENS4_14SM90_TMA_STOREES20_NS4_17SM90_U32x4_STSM_NENS4_39AutoVectorizingCopyWithAssumedAlignmentILi128EEEEEEvvEEEEvNT_6ParamsE:
	.zero		2944


//--------------------- SYMBOLS --------------------------

	.type		.nv.reservedSmem.offset0,@object
	.size		.nv.reservedSmem.offset0,0x4
	.type		.nv.reservedSmem.cap,@object
	.size		.nv.reservedSmem.cap,0x4
	.type		__assertfail,@function
